//
// Generated by NVIDIA NVVM Compiler
//
// Compiler Build ID: CL-36424714
// Cuda compilation tools, release 13.0, V13.0.88
// Based on NVVM 20.0.0
//

.version 9.0
.target sm_100
.address_size 64

	// .globl	_Z11matrix_multPfjjS_jjS_
// _ZZ11matrix_multPfjjS_jjS_E2S1 has been demoted
// _ZZ11matrix_multPfjjS_jjS_E2S2 has been demoted

.visible .entry _Z11matrix_multPfjjS_jjS_(
	.param .u64 .ptr .align 1 _Z11matrix_multPfjjS_jjS__param_0,
	.param .u32 _Z11matrix_multPfjjS_jjS__param_1,
	.param .u32 _Z11matrix_multPfjjS_jjS__param_2,
	.param .u64 .ptr .align 1 _Z11matrix_multPfjjS_jjS__param_3,
	.param .u32 _Z11matrix_multPfjjS_jjS__param_4,
	.param .u32 _Z11matrix_multPfjjS_jjS__param_5,
	.param .u64 .ptr .align 1 _Z11matrix_multPfjjS_jjS__param_6
)
{
	.reg .pred 	%p<11>;
	.reg .b32 	%r<42>;
	.reg .b32 	%f<108>;
	.reg .b64 	%rd<13>;
	// demoted variable
	.shared .align 4 .b8 _ZZ11matrix_multPfjjS_jjS_E2S1[4096];
	// demoted variable
	.shared .align 4 .b8 _ZZ11matrix_multPfjjS_jjS_E2S2[4096];
	ld.param.u64 	%rd4, [_Z11matrix_multPfjjS_jjS__param_0];
	ld.param.u32 	%r23, [_Z11matrix_multPfjjS_jjS__param_1];
	ld.param.u64 	%rd5, [_Z11matrix_multPfjjS_jjS__param_3];
	ld.param.u32 	%r24, [_Z11matrix_multPfjjS_jjS__param_4];
	ld.param.u32 	%r25, [_Z11matrix_multPfjjS_jjS__param_5];
	ld.param.u64 	%rd3, [_Z11matrix_multPfjjS_jjS__param_6];
	cvta.to.global.u64 	%rd1, %rd5;
	cvta.to.global.u64 	%rd2, %rd4;
	mov.u32 	%r37, %tid.x;
	mov.u32 	%r39, %tid.y;
	mov.u32 	%r26, %ctaid.x;
	mov.u32 	%r27, %ntid.x;
	mad.lo.s32 	%r3, %r26, %r27, %r37;
	mov.u32 	%r28, %ctaid.y;
	mov.u32 	%r29, %ntid.y;
	mad.lo.s32 	%r4, %r28, %r29, %r39;
	add.s32 	%r30, %r24, -1;
	shr.u32 	%r31, %r30, 5;
	shl.b32 	%r32, %r39, 7;
	mov.u32 	%r33, _ZZ11matrix_multPfjjS_jjS_E2S1;
	add.s32 	%r5, %r33, %r32;
	shl.b32 	%r34, %r37, 2;
	add.s32 	%r6, %r5, %r34;
	mov.u32 	%r35, _ZZ11matrix_multPfjjS_jjS_E2S2;
	add.s32 	%r8, %r35, %r34;
	add.s32 	%r7, %r8, %r32;
	neg.s32 	%r41, %r31;
	mad.lo.s32 	%r40, %r24, %r3, %r39;
	mad.lo.s32 	%r38, %r37, %r23, %r4;
	shl.b32 	%r12, %r23, 5;
	mov.f32 	%f105, 0f00000000;
$L__BB0_1:
	setp.ge.u32 	%p1, %r4, %r23;
	setp.ge.u32 	%p2, %r37, %r24;
	mov.f32 	%f106, 0f00000000;
	or.pred  	%p3, %p1, %p2;
	@%p3 bra 	$L__BB0_3;
	mul.wide.u32 	%rd6, %r38, 4;
	add.s64 	%rd7, %rd2, %rd6;
	ld.global.f32 	%f106, [%rd7];
$L__BB0_3:
	setp.ge.u32 	%p4, %r3, %r25;
	st.shared.f32 	[%r6], %f106;
	bar.sync 	0;
	setp.ge.u32 	%p5, %r39, %r24;
	mov.f32 	%f107, 0f00000000;
	or.pred  	%p6, %p4, %p5;
	@%p6 bra 	$L__BB0_5;
	mul.wide.u32 	%rd8, %r40, 4;
	add.s64 	%rd9, %rd1, %rd8;
	ld.global.f32 	%f107, [%rd9];
$L__BB0_5:
	st.shared.f32 	[%r7], %f107;
	bar.sync 	0;
	ld.shared.f32 	%f10, [%r5];
	ld.shared.f32 	%f11, [%r8];
	fma.rn.f32 	%f12, %f10, %f11, %f105;
	ld.shared.f32 	%f13, [%r5+4];
	ld.shared.f32 	%f14, [%r8+128];
	fma.rn.f32 	%f15, %f13, %f14, %f12;
	ld.shared.f32 	%f16, [%r5+8];
	ld.shared.f32 	%f17, [%r8+256];
	fma.rn.f32 	%f18, %f16, %f17, %f15;
	ld.shared.f32 	%f19, [%r5+12];
	ld.shared.f32 	%f20, [%r8+384];
	fma.rn.f32 	%f21, %f19, %f20, %f18;
	ld.shared.f32 	%f22, [%r5+16];
	ld.shared.f32 	%f23, [%r8+512];
	fma.rn.f32 	%f24, %f22, %f23, %f21;
	ld.shared.f32 	%f25, [%r5+20];
	ld.shared.f32 	%f26, [%r8+640];
	fma.rn.f32 	%f27, %f25, %f26, %f24;
	ld.shared.f32 	%f28, [%r5+24];
	ld.shared.f32 	%f29, [%r8+768];
	fma.rn.f32 	%f30, %f28, %f29, %f27;
	ld.shared.f32 	%f31, [%r5+28];
	ld.shared.f32 	%f32, [%r8+896];
	fma.rn.f32 	%f33, %f31, %f32, %f30;
	ld.shared.f32 	%f34, [%r5+32];
	ld.shared.f32 	%f35, [%r8+1024];
	fma.rn.f32 	%f36, %f34, %f35, %f33;
	ld.shared.f32 	%f37, [%r5+36];
	ld.shared.f32 	%f38, [%r8+1152];
	fma.rn.f32 	%f39, %f37, %f38, %f36;
	ld.shared.f32 	%f40, [%r5+40];
	ld.shared.f32 	%f41, [%r8+1280];
	fma.rn.f32 	%f42, %f40, %f41, %f39;
	ld.shared.f32 	%f43, [%r5+44];
	ld.shared.f32 	%f44, [%r8+1408];
	fma.rn.f32 	%f45, %f43, %f44, %f42;
	ld.shared.f32 	%f46, [%r5+48];
	ld.shared.f32 	%f47, [%r8+1536];
	fma.rn.f32 	%f48, %f46, %f47, %f45;
	ld.shared.f32 	%f49, [%r5+52];
	ld.shared.f32 	%f50, [%r8+1664];
	fma.rn.f32 	%f51, %f49, %f50, %f48;
	ld.shared.f32 	%f52, [%r5+56];
	ld.shared.f32 	%f53, [%r8+1792];
	fma.rn.f32 	%f54, %f52, %f53, %f51;
	ld.shared.f32 	%f55, [%r5+60];
	ld.shared.f32 	%f56, [%r8+1920];
	fma.rn.f32 	%f57, %f55, %f56, %f54;
	ld.shared.f32 	%f58, [%r5+64];
	ld.shared.f32 	%f59, [%r8+2048];
	fma.rn.f32 	%f60, %f58, %f59, %f57;
	ld.shared.f32 	%f61, [%r5+68];
	ld.shared.f32 	%f62, [%r8+2176];
	fma.rn.f32 	%f63, %f61, %f62, %f60;
	ld.shared.f32 	%f64, [%r5+72];
	ld.shared.f32 	%f65, [%r8+2304];
	fma.rn.f32 	%f66, %f64, %f65, %f63;
	ld.shared.f32 	%f67, [%r5+76];
	ld.shared.f32 	%f68, [%r8+2432];
	fma.rn.f32 	%f69, %f67, %f68, %f66;
	ld.shared.f32 	%f70, [%r5+80];
	ld.shared.f32 	%f71, [%r8+2560];
	fma.rn.f32 	%f72, %f70, %f71, %f69;
	ld.shared.f32 	%f73, [%r5+84];
	ld.shared.f32 	%f74, [%r8+2688];
	fma.rn.f32 	%f75, %f73, %f74, %f72;
	ld.shared.f32 	%f76, [%r5+88];
	ld.shared.f32 	%f77, [%r8+2816];
	fma.rn.f32 	%f78, %f76, %f77, %f75;
	ld.shared.f32 	%f79, [%r5+92];
	ld.shared.f32 	%f80, [%r8+2944];
	fma.rn.f32 	%f81, %f79, %f80, %f78;
	ld.shared.f32 	%f82, [%r5+96];
	ld.shared.f32 	%f83, [%r8+3072];
	fma.rn.f32 	%f84, %f82, %f83, %f81;
	ld.shared.f32 	%f85, [%r5+100];
	ld.shared.f32 	%f86, [%r8+3200];
	fma.rn.f32 	%f87, %f85, %f86, %f84;
	ld.shared.f32 	%f88, [%r5+104];
	ld.shared.f32 	%f89, [%r8+3328];
	fma.rn.f32 	%f90, %f88, %f89, %f87;
	ld.shared.f32 	%f91, [%r5+108];
	ld.shared.f32 	%f92, [%r8+3456];
	fma.rn.f32 	%f93, %f91, %f92, %f90;
	ld.shared.f32 	%f94, [%r5+112];
	ld.shared.f32 	%f95, [%r8+3584];
	fma.rn.f32 	%f96, %f94, %f95, %f93;
	ld.shared.f32 	%f97, [%r5+116];
	ld.shared.f32 	%f98, [%r8+3712];
	fma.rn.f32 	%f99, %f97, %f98, %f96;
	ld.shared.f32 	%f100, [%r5+120];
	ld.shared.f32 	%f101, [%r8+3840];
	fma.rn.f32 	%f102, %f100, %f101, %f99;
	ld.shared.f32 	%f103, [%r5+124];
	ld.shared.f32 	%f104, [%r8+3968];
	fma.rn.f32 	%f105, %f103, %f104, %f102;
	bar.sync 	0;
	add.s32 	%r41, %r41, 1;
	add.s32 	%r40, %r40, 32;
	add.s32 	%r39, %r39, 32;
	add.s32 	%r38, %r38, %r12;
	add.s32 	%r37, %r37, 32;
	setp.ne.s32 	%p7, %r41, 1;
	@%p7 bra 	$L__BB0_1;
	setp.ge.u32 	%p8, %r3, %r25;
	setp.ge.u32 	%p9, %r4, %r23;
	or.pred  	%p10, %p9, %p8;
	@%p10 bra 	$L__BB0_8;
	mad.lo.s32 	%r36, %r23, %r3, %r4;
	cvta.to.global.u64 	%rd10, %rd3;
	mul.wide.u32 	%rd11, %r36, 4;
	add.s64 	%rd12, %rd10, %rd11;
	st.global.f32 	[%rd12], %f105;
$L__BB0_8:
	ret;

}
	// .globl	_Z14im2colOnDevicejPfS_iiiiii
.visible .entry _Z14im2colOnDevicejPfS_iiiiii(
	.param .u32 _Z14im2colOnDevicejPfS_iiiiii_param_0,
	.param .u64 .ptr .align 1 _Z14im2colOnDevicejPfS_iiiiii_param_1,
	.param .u64 .ptr .align 1 _Z14im2colOnDevicejPfS_iiiiii_param_2,
	.param .u32 _Z14im2colOnDevicejPfS_iiiiii_param_3,
	.param .u32 _Z14im2colOnDevicejPfS_iiiiii_param_4,
	.param .u32 _Z14im2colOnDevicejPfS_iiiiii_param_5,
	.param .u32 _Z14im2colOnDevicejPfS_iiiiii_param_6,
	.param .u32 _Z14im2colOnDevicejPfS_iiiiii_param_7,
	.param .u32 _Z14im2colOnDevicejPfS_iiiiii_param_8
)
{
	.reg .pred 	%p<10>;
	.reg .b32 	%r<132>;
	.reg .b32 	%f<16>;
	.reg .b64 	%rd<57>;

	ld.param.u32 	%r67, [_Z14im2colOnDevicejPfS_iiiiii_param_0];
	ld.param.u64 	%rd3, [_Z14im2colOnDevicejPfS_iiiiii_param_1];
	ld.param.u64 	%rd4, [_Z14im2colOnDevicejPfS_iiiiii_param_2];
	ld.param.u32 	%r68, [_Z14im2colOnDevicejPfS_iiiiii_param_3];
	ld.param.u32 	%r69, [_Z14im2colOnDevicejPfS_iiiiii_param_4];
	ld.param.u32 	%r70, [_Z14im2colOnDevicejPfS_iiiiii_param_5];
	ld.param.u32 	%r71, [_Z14im2colOnDevicejPfS_iiiiii_param_6];
	ld.param.u32 	%r72, [_Z14im2colOnDevicejPfS_iiiiii_param_7];
	ld.param.u32 	%r73, [_Z14im2colOnDevicejPfS_iiiiii_param_8];
	cvta.to.global.u64 	%rd1, %rd3;
	cvta.to.global.u64 	%rd2, %rd4;
	mov.u32 	%r74, %ctaid.x;
	mov.u32 	%r1, %ntid.x;
	mov.u32 	%r75, %tid.x;
	mad.lo.s32 	%r112, %r74, %r1, %r75;
	setp.ge.u32 	%p1, %r112, %r67;
	@%p1 bra 	$L__BB1_14;
	neg.s32 	%r3, %r68;
	or.b32  	%r76, %r70, %r68;
	or.b32  	%r77, %r76, %r73;
	setp.lt.s32 	%p2, %r77, 0;
	@%p2 bra 	$L__BB1_14;
	shl.b32 	%r4, %r68, 1;
	and.b32  	%r5, %r4, -8;
	and.b32  	%r6, %r68, 1;
	shl.b32 	%r7, %r73, 3;
	neg.s32 	%r8, %r5;
	mul.lo.s32 	%r9, %r73, %r72;
	mov.u32 	%r78, %nctaid.x;
	mul.lo.s32 	%r10, %r1, %r78;
	mul.wide.s32 	%rd51, %r73, 4;
$L__BB1_3:
	div.s32 	%r79, %r112, %r73;
	div.s32 	%r12, %r79, %r70;
	mul.lo.s32 	%r80, %r12, %r70;
	sub.s32 	%r13, %r79, %r80;
	mul.lo.s32 	%r81, %r79, %r73;
	sub.s32 	%r14, %r112, %r81;
	setp.ge.s32 	%p3, %r12, %r71;
	@%p3 bra 	$L__BB1_13;
	add.s32 	%r15, %r12, %r68;
	add.s32 	%r16, %r13, %r68;
	mad.lo.s32 	%r83, %r12, %r70, %r13;
	mad.lo.s32 	%r17, %r83, %r69, %r14;
	mov.b32 	%r114, 0;
	mov.u32 	%r113, %r3;
$L__BB1_5:
	setp.lt.u32 	%p4, %r68, 4;
	add.s32 	%r85, %r15, %r113;
	shl.b32 	%r21, %r85, 2;
	add.s32 	%r22, %r16, %r21;
	mul.lo.s32 	%r23, %r114, %r72;
	mov.b32 	%r129, 0;
	mov.u32 	%r126, %r3;
	@%p4 bra 	$L__BB1_8;
	add.s32 	%r86, %r13, %r21;
	mul.lo.s32 	%r87, %r73, %r86;
	add.s32 	%r88, %r87, %r73;
	add.s32 	%r124, %r14, %r88;
	add.s32 	%r89, %r86, 2;
	mad.lo.s32 	%r123, %r73, %r89, %r14;
	add.s32 	%r90, %r86, 3;
	mad.lo.s32 	%r122, %r73, %r90, %r14;
	add.s32 	%r91, %r86, 4;
	mad.lo.s32 	%r121, %r73, %r91, %r14;
	add.s32 	%r92, %r86, 5;
	mad.lo.s32 	%r120, %r73, %r92, %r14;
	add.s32 	%r93, %r86, 6;
	mad.lo.s32 	%r119, %r73, %r93, %r14;
	add.s32 	%r94, %r86, 7;
	mad.lo.s32 	%r118, %r73, %r94, %r14;
	add.s32 	%r117, %r14, %r87;
	mad.lo.s32 	%r115, %r9, %r114, %r17;
	mov.u32 	%r116, %r8;
	mov.u32 	%r126, %r3;
$L__BB1_7:
	.pragma "nounroll";
	mul.wide.u32 	%rd5, %r117, 4;
	add.s64 	%rd6, %rd2, %rd5;
	ld.global.f32 	%f1, [%rd6];
	mul.wide.s32 	%rd7, %r115, 4;
	add.s64 	%rd8, %rd1, %rd7;
	st.global.f32 	[%rd8], %f1;
	mul.wide.u32 	%rd9, %r124, 4;
	add.s64 	%rd10, %rd2, %rd9;
	ld.global.f32 	%f2, [%rd10];
	add.s64 	%rd12, %rd8, %rd51;
	st.global.f32 	[%rd12], %f2;
	mul.wide.u32 	%rd13, %r123, 4;
	add.s64 	%rd14, %rd2, %rd13;
	ld.global.f32 	%f3, [%rd14];
	add.s64 	%rd15, %rd12, %rd51;
	st.global.f32 	[%rd15], %f3;
	mul.wide.u32 	%rd16, %r122, 4;
	add.s64 	%rd17, %rd2, %rd16;
	ld.global.f32 	%f4, [%rd17];
	add.s64 	%rd18, %rd15, %rd51;
	st.global.f32 	[%rd18], %f4;
	mul.wide.u32 	%rd19, %r121, 4;
	add.s64 	%rd20, %rd2, %rd19;
	ld.global.f32 	%f5, [%rd20];
	add.s64 	%rd21, %rd18, %rd51;
	st.global.f32 	[%rd21], %f5;
	mul.wide.u32 	%rd22, %r120, 4;
	add.s64 	%rd23, %rd2, %rd22;
	ld.global.f32 	%f6, [%rd23];
	add.s64 	%rd24, %rd21, %rd51;
	st.global.f32 	[%rd24], %f6;
	mul.wide.u32 	%rd25, %r119, 4;
	add.s64 	%rd26, %rd2, %rd25;
	ld.global.f32 	%f7, [%rd26];
	add.s64 	%rd27, %rd24, %rd51;
	st.global.f32 	[%rd27], %f7;
	mul.wide.u32 	%rd28, %r118, 4;
	add.s64 	%rd29, %rd2, %rd28;
	ld.global.f32 	%f8, [%rd29];
	add.s64 	%rd30, %rd27, %rd51;
	st.global.f32 	[%rd30], %f8;
	add.s32 	%r126, %r126, 8;
	add.s32 	%r124, %r124, %r7;
	add.s32 	%r123, %r123, %r7;
	add.s32 	%r122, %r122, %r7;
	add.s32 	%r121, %r121, %r7;
	add.s32 	%r120, %r120, %r7;
	add.s32 	%r119, %r119, %r7;
	add.s32 	%r118, %r118, %r7;
	add.s32 	%r117, %r117, %r7;
	add.s32 	%r116, %r116, 8;
	add.s32 	%r115, %r115, %r7;
	setp.ne.s32 	%p5, %r116, 0;
	mov.u32 	%r129, %r5;
	@%p5 bra 	$L__BB1_7;
$L__BB1_8:
	and.b32  	%r95, %r4, 6;
	setp.lt.u32 	%p6, %r95, 3;
	@%p6 bra 	$L__BB1_10;
	add.s32 	%r96, %r22, %r126;
	mad.lo.s32 	%r97, %r96, %r73, %r14;
	mul.wide.u32 	%rd31, %r97, 4;
	add.s64 	%rd32, %rd2, %rd31;
	ld.global.f32 	%f9, [%rd32];
	add.s32 	%r98, %r129, %r23;
	mad.lo.s32 	%r99, %r98, %r73, %r17;
	mul.wide.s32 	%rd33, %r99, 4;
	add.s64 	%rd34, %rd1, %rd33;
	st.global.f32 	[%rd34], %f9;
	add.s32 	%r100, %r97, %r73;
	mul.wide.u32 	%rd35, %r100, 4;
	add.s64 	%rd36, %rd2, %rd35;
	ld.global.f32 	%f10, [%rd36];
	add.s64 	%rd38, %rd34, %rd51;
	st.global.f32 	[%rd38], %f10;
	add.s32 	%r101, %r100, %r73;
	mul.wide.u32 	%rd39, %r101, 4;
	add.s64 	%rd40, %rd2, %rd39;
	ld.global.f32 	%f11, [%rd40];
	add.s64 	%rd41, %rd38, %rd51;
	st.global.f32 	[%rd41], %f11;
	add.s32 	%r102, %r101, %r73;
	mul.wide.u32 	%rd42, %r102, 4;
	add.s64 	%rd43, %rd2, %rd42;
	ld.global.f32 	%f12, [%rd43];
	add.s64 	%rd44, %rd41, %rd51;
	st.global.f32 	[%rd44], %f12;
	add.s32 	%r129, %r129, 4;
	add.s32 	%r126, %r126, 4;
$L__BB1_10:
	setp.eq.s32 	%p7, %r6, 0;
	@%p7 bra 	$L__BB1_12;
	add.s32 	%r103, %r22, %r126;
	mad.lo.s32 	%r104, %r103, %r73, %r14;
	mul.wide.u32 	%rd45, %r104, 4;
	add.s64 	%rd46, %rd2, %rd45;
	ld.global.f32 	%f13, [%rd46];
	add.s32 	%r105, %r129, %r23;
	mad.lo.s32 	%r106, %r105, %r73, %r17;
	mul.wide.s32 	%rd47, %r106, 4;
	add.s64 	%rd48, %rd1, %rd47;
	st.global.f32 	[%rd48], %f13;
	add.s32 	%r107, %r104, %r73;
	mul.wide.u32 	%rd49, %r107, 4;
	add.s64 	%rd50, %rd2, %rd49;
	ld.global.f32 	%f14, [%rd50];
	add.s64 	%rd52, %rd48, %rd51;
	st.global.f32 	[%rd52], %f14;
	add.s32 	%r129, %r129, 2;
	add.s32 	%r126, %r126, 2;
$L__BB1_12:
	add.s32 	%r108, %r22, %r126;
	mad.lo.s32 	%r109, %r108, %r73, %r14;
	mul.wide.u32 	%rd53, %r109, 4;
	add.s64 	%rd54, %rd2, %rd53;
	ld.global.f32 	%f15, [%rd54];
	add.s32 	%r110, %r129, %r23;
	mad.lo.s32 	%r111, %r110, %r73, %r17;
	mul.wide.s32 	%rd55, %r111, 4;
	add.s64 	%rd56, %rd1, %rd55;
	st.global.f32 	[%rd56], %f15;
	add.s32 	%r65, %r114, 1;
	add.s32 	%r113, %r113, 1;
	setp.eq.s32 	%p8, %r114, %r4;
	mov.u32 	%r114, %r65;
	@%p8 bra 	$L__BB1_13;
	bra.uni 	$L__BB1_5;
$L__BB1_13:
	add.s32 	%r112, %r112, %r10;
	setp.lt.u32 	%p9, %r112, %r67;
	@%p9 bra 	$L__BB1_3;
$L__BB1_14:
	ret;

}
	// .globl	_Z14col2imOnDevicejPfS_iiiiii
.visible .entry _Z14col2imOnDevicejPfS_iiiiii(
	.param .u32 _Z14col2imOnDevicejPfS_iiiiii_param_0,
	.param .u64 .ptr .align 1 _Z14col2imOnDevicejPfS_iiiiii_param_1,
	.param .u64 .ptr .align 1 _Z14col2imOnDevicejPfS_iiiiii_param_2,
	.param .u32 _Z14col2imOnDevicejPfS_iiiiii_param_3,
	.param .u32 _Z14col2imOnDevicejPfS_iiiiii_param_4,
	.param .u32 _Z14col2imOnDevicejPfS_iiiiii_param_5,
	.param .u32 _Z14col2imOnDevicejPfS_iiiiii_param_6,
	.param .u32 _Z14col2imOnDevicejPfS_iiiiii_param_7,
	.param .u32 _Z14col2imOnDevicejPfS_iiiiii_param_8
)
{
	.reg .pred 	%p<10>;
	.reg .b32 	%r<134>;
	.reg .b32 	%f<16>;
	.reg .b64 	%rd<57>;

	ld.param.u32 	%r67, [_Z14col2imOnDevicejPfS_iiiiii_param_0];
	ld.param.u64 	%rd3, [_Z14col2imOnDevicejPfS_iiiiii_param_1];
	ld.param.u64 	%rd4, [_Z14col2imOnDevicejPfS_iiiiii_param_2];
	ld.param.u32 	%r68, [_Z14col2imOnDevicejPfS_iiiiii_param_3];
	ld.param.u32 	%r69, [_Z14col2imOnDevicejPfS_iiiiii_param_4];
	ld.param.u32 	%r70, [_Z14col2imOnDevicejPfS_iiiiii_param_5];
	ld.param.u32 	%r71, [_Z14col2imOnDevicejPfS_iiiiii_param_6];
	ld.param.u32 	%r72, [_Z14col2imOnDevicejPfS_iiiiii_param_7];
	ld.param.u32 	%r73, [_Z14col2imOnDevicejPfS_iiiiii_param_8];
	cvta.to.global.u64 	%rd1, %rd3;
	cvta.to.global.u64 	%rd2, %rd4;
	mov.u32 	%r74, %ctaid.x;
	mov.u32 	%r1, %ntid.x;
	mov.u32 	%r75, %tid.x;
	mad.lo.s32 	%r114, %r74, %r1, %r75;
	setp.ge.u32 	%p1, %r114, %r67;
	@%p1 bra 	$L__BB2_14;
	neg.s32 	%r3, %r68;
	or.b32  	%r76, %r70, %r68;
	or.b32  	%r77, %r76, %r73;
	setp.lt.s32 	%p2, %r77, 0;
	@%p2 bra 	$L__BB2_14;
	shl.b32 	%r4, %r68, 1;
	and.b32  	%r5, %r4, -8;
	and.b32  	%r6, %r68, 1;
	shl.b32 	%r7, %r73, 3;
	mul.lo.s32 	%r8, %r73, %r72;
	mov.u32 	%r78, %nctaid.x;
	mul.lo.s32 	%r9, %r1, %r78;
	mul.wide.s32 	%rd49, %r73, 4;
$L__BB2_3:
	div.s32 	%r79, %r114, %r73;
	div.s32 	%r11, %r79, %r70;
	mul.lo.s32 	%r80, %r11, %r70;
	sub.s32 	%r12, %r79, %r80;
	mul.lo.s32 	%r81, %r79, %r73;
	sub.s32 	%r13, %r114, %r81;
	setp.ge.s32 	%p3, %r11, %r71;
	@%p3 bra 	$L__BB2_13;
	add.s32 	%r14, %r11, %r68;
	add.s32 	%r15, %r12, %r68;
	mad.lo.s32 	%r83, %r11, %r70, %r12;
	mad.lo.s32 	%r16, %r83, %r69, %r13;
	mov.b32 	%r116, 0;
	mov.u32 	%r115, %r3;
$L__BB2_5:
	setp.lt.u32 	%p4, %r68, 4;
	mul.lo.s32 	%r20, %r116, %r72;
	add.s32 	%r85, %r14, %r115;
	shl.b32 	%r21, %r85, 2;
	add.s32 	%r22, %r15, %r21;
	mov.b32 	%r131, 0;
	mov.u32 	%r128, %r3;
	@%p4 bra 	$L__BB2_8;
	add.s32 	%r86, %r4, 1;
	and.b32  	%r87, %r86, -8;
	neg.s32 	%r118, %r87;
	add.s32 	%r88, %r12, %r21;
	mul.lo.s32 	%r89, %r73, %r88;
	add.s32 	%r90, %r89, %r73;
	add.s32 	%r126, %r13, %r90;
	add.s32 	%r91, %r88, 2;
	mad.lo.s32 	%r125, %r73, %r91, %r13;
	add.s32 	%r92, %r88, 3;
	mad.lo.s32 	%r124, %r73, %r92, %r13;
	add.s32 	%r93, %r88, 4;
	mad.lo.s32 	%r123, %r73, %r93, %r13;
	add.s32 	%r94, %r88, 5;
	mad.lo.s32 	%r122, %r73, %r94, %r13;
	add.s32 	%r95, %r88, 6;
	mad.lo.s32 	%r121, %r73, %r95, %r13;
	add.s32 	%r96, %r88, 7;
	mad.lo.s32 	%r120, %r73, %r96, %r13;
	add.s32 	%r119, %r13, %r89;
	mad.lo.s32 	%r117, %r8, %r116, %r16;
	mov.u32 	%r128, %r3;
$L__BB2_7:
	.pragma "nounroll";
	mul.wide.s32 	%rd5, %r117, 4;
	add.s64 	%rd6, %rd2, %rd5;
	ld.global.f32 	%f1, [%rd6];
	mul.wide.u32 	%rd7, %r119, 4;
	add.s64 	%rd8, %rd1, %rd7;
	st.global.f32 	[%rd8], %f1;
	add.s64 	%rd10, %rd6, %rd49;
	ld.global.f32 	%f2, [%rd10];
	mul.wide.u32 	%rd11, %r126, 4;
	add.s64 	%rd12, %rd1, %rd11;
	st.global.f32 	[%rd12], %f2;
	add.s64 	%rd13, %rd10, %rd49;
	ld.global.f32 	%f3, [%rd13];
	mul.wide.u32 	%rd14, %r125, 4;
	add.s64 	%rd15, %rd1, %rd14;
	st.global.f32 	[%rd15], %f3;
	add.s64 	%rd16, %rd13, %rd49;
	ld.global.f32 	%f4, [%rd16];
	mul.wide.u32 	%rd17, %r124, 4;
	add.s64 	%rd18, %rd1, %rd17;
	st.global.f32 	[%rd18], %f4;
	add.s64 	%rd19, %rd16, %rd49;
	ld.global.f32 	%f5, [%rd19];
	mul.wide.u32 	%rd20, %r123, 4;
	add.s64 	%rd21, %rd1, %rd20;
	st.global.f32 	[%rd21], %f5;
	add.s64 	%rd22, %rd19, %rd49;
	ld.global.f32 	%f6, [%rd22];
	mul.wide.u32 	%rd23, %r122, 4;
	add.s64 	%rd24, %rd1, %rd23;
	st.global.f32 	[%rd24], %f6;
	add.s64 	%rd25, %rd22, %rd49;
	ld.global.f32 	%f7, [%rd25];
	mul.wide.u32 	%rd26, %r121, 4;
	add.s64 	%rd27, %rd1, %rd26;
	st.global.f32 	[%rd27], %f7;
	add.s64 	%rd28, %rd25, %rd49;
	ld.global.f32 	%f8, [%rd28];
	mul.wide.u32 	%rd29, %r120, 4;
	add.s64 	%rd30, %rd1, %rd29;
	st.global.f32 	[%rd30], %f8;
	add.s32 	%r128, %r128, 8;
	add.s32 	%r126, %r126, %r7;
	add.s32 	%r125, %r125, %r7;
	add.s32 	%r124, %r124, %r7;
	add.s32 	%r123, %r123, %r7;
	add.s32 	%r122, %r122, %r7;
	add.s32 	%r121, %r121, %r7;
	add.s32 	%r120, %r120, %r7;
	add.s32 	%r119, %r119, %r7;
	add.s32 	%r118, %r118, 8;
	add.s32 	%r117, %r117, %r7;
	setp.ne.s32 	%p5, %r118, 0;
	mov.u32 	%r131, %r5;
	@%p5 bra 	$L__BB2_7;
$L__BB2_8:
	and.b32  	%r97, %r4, 6;
	setp.lt.u32 	%p6, %r97, 3;
	@%p6 bra 	$L__BB2_10;
	add.s32 	%r98, %r131, %r20;
	mad.lo.s32 	%r99, %r98, %r73, %r16;
	mul.wide.s32 	%rd31, %r99, 4;
	add.s64 	%rd32, %rd2, %rd31;
	ld.global.f32 	%f9, [%rd32];
	add.s32 	%r100, %r22, %r128;
	mad.lo.s32 	%r101, %r100, %r73, %r13;
	mul.wide.u32 	%rd33, %r101, 4;
	add.s64 	%rd34, %rd1, %rd33;
	st.global.f32 	[%rd34], %f9;
	add.s64 	%rd36, %rd32, %rd49;
	ld.global.f32 	%f10, [%rd36];
	add.s32 	%r102, %r101, %r73;
	mul.wide.u32 	%rd37, %r102, 4;
	add.s64 	%rd38, %rd1, %rd37;
	st.global.f32 	[%rd38], %f10;
	add.s64 	%rd39, %rd36, %rd49;
	ld.global.f32 	%f11, [%rd39];
	add.s32 	%r103, %r102, %r73;
	mul.wide.u32 	%rd40, %r103, 4;
	add.s64 	%rd41, %rd1, %rd40;
	st.global.f32 	[%rd41], %f11;
	add.s64 	%rd42, %rd39, %rd49;
	ld.global.f32 	%f12, [%rd42];
	add.s32 	%r104, %r103, %r73;
	mul.wide.u32 	%rd43, %r104, 4;
	add.s64 	%rd44, %rd1, %rd43;
	st.global.f32 	[%rd44], %f12;
	add.s32 	%r131, %r131, 4;
	add.s32 	%r128, %r128, 4;
$L__BB2_10:
	setp.eq.s32 	%p7, %r6, 0;
	@%p7 bra 	$L__BB2_12;
	add.s32 	%r105, %r131, %r20;
	mad.lo.s32 	%r106, %r105, %r73, %r16;
	mul.wide.s32 	%rd45, %r106, 4;
	add.s64 	%rd46, %rd2, %rd45;
	ld.global.f32 	%f13, [%rd46];
	add.s32 	%r107, %r22, %r128;
	mad.lo.s32 	%r108, %r107, %r73, %r13;
	mul.wide.u32 	%rd47, %r108, 4;
	add.s64 	%rd48, %rd1, %rd47;
	st.global.f32 	[%rd48], %f13;
	add.s64 	%rd50, %rd46, %rd49;
	ld.global.f32 	%f14, [%rd50];
	add.s32 	%r109, %r108, %r73;
	mul.wide.u32 	%rd51, %r109, 4;
	add.s64 	%rd52, %rd1, %rd51;
	st.global.f32 	[%rd52], %f14;
	add.s32 	%r131, %r131, 2;
	add.s32 	%r128, %r128, 2;
$L__BB2_12:
	add.s32 	%r110, %r131, %r20;
	mad.lo.s32 	%r111, %r110, %r73, %r16;
	mul.wide.s32 	%rd53, %r111, 4;
	add.s64 	%rd54, %rd2, %rd53;
	ld.global.f32 	%f15, [%rd54];
	add.s32 	%r112, %r22, %r128;
	mad.lo.s32 	%r113, %r112, %r73, %r13;
	mul.wide.u32 	%rd55, %r113, 4;
	add.s64 	%rd56, %rd1, %rd55;
	st.global.f32 	[%rd56], %f15;
	add.s32 	%r65, %r116, 1;
	add.s32 	%r115, %r115, 1;
	setp.eq.s32 	%p8, %r116, %r4;
	mov.u32 	%r116, %r65;
	@%p8 bra 	$L__BB2_13;
	bra.uni 	$L__BB2_5;
$L__BB2_13:
	add.s32 	%r114, %r114, %r9;
	setp.lt.u32 	%p9, %r114, %r67;
	@%p9 bra 	$L__BB2_3;
$L__BB2_14:
	ret;

}


// ===== COMPILED SASS (sm_100) =====

	.target	sm_100

	.elftype	@"ET_EXEC"


//--------------------- .note.nv.tkinfo           --------------------------
	.section	.note.nv.tkinfo,"",@"SHT_NOTE"
	.sectionflags	@"SHF_NOTE_NV_TKINFO"
	.tkinfo
        /*0018*/ 	.word	0x00000002
        /*0030*/ 	.string	""
        /*0030*/ 	.string	"ptxas"
        /*0030*/ 	.string	"Cuda compilation tools, release 13.0, V13.0.88"
        /*0030*/ 	.string	"Build cuda_13.0.r13.0/compiler.36424714_0"
        /*0030*/ 	.string	"-arch sm_100 -m 64 "



//--------------------- .note.nv.cuinfo           --------------------------
	.section	.note.nv.cuinfo,"",@"SHT_NOTE"
	.sectionflags	@"SHF_NOTE_NV_CUINFO"
        /*0018*/ 	.short	0x0002
        /*001a*/ 	.short	0x0064
        /*001c*/ 	.short	0x0082
	.zero		2


//--------------------- .nv.info                  --------------------------
	.section	.nv.info,"",@"SHT_CUDA_INFO"
	.align	4


	//----- nvinfo : EIATTR_REGCOUNT
	.align		4
        /*0000*/ 	.byte	0x04, 0x2f
        /*0002*/ 	.short	(.L_1 - .L_0)
	.align		4
.L_0:
        /*0004*/ 	.word	index@(_Z11matrix_multPfjjS_jjS_)
        /*0008*/ 	.word	0x00000020


	//----- nvinfo : EIATTR_FRAME_SIZE
	.align		4
.L_1:
        /*000c*/ 	.byte	0x04, 0x11
        /*000e*/ 	.short	(.L_3 - .L_2)
	.align		4
.L_2:
        /*0010*/ 	.word	index@(_Z11matrix_multPfjjS_jjS_)
        /*0014*/ 	.word	0x00000000


	//----- nvinfo : EIATTR_REGCOUNT
	.align		4
.L_3:
        /*0018*/ 	.byte	0x04, 0x2f
        /*001a*/ 	.short	(.L_5 - .L_4)
	.align		4
.L_4:
        /*001c*/ 	.word	index@(_Z14im2colOnDevicejPfS_iiiiii)
        /*0020*/ 	.word	0x00000020


	//----- nvinfo : EIATTR_FRAME_SIZE
	.align		4
.L_5:
        /*0024*/ 	.byte	0x04, 0x11
        /*0026*/ 	.short	(.L_7 - .L_6)
	.align		4
.L_6:
        /*0028*/ 	.word	index@(_Z14im2colOnDevicejPfS_iiiiii)
        /*002c*/ 	.word	0x00000000


	//----- nvinfo : EIATTR_REGCOUNT
	.align		4
.L_7:
        /*0030*/ 	.byte	0x04, 0x2f
        /*0032*/ 	.short	(.L_9 - .L_8)
	.align		4
.L_8:
        /*0034*/ 	.word	index@(_Z14col2imOnDevicejPfS_iiiiii)
        /*0038*/ 	.word	0x00000020


	//----- nvinfo : EIATTR_FRAME_SIZE
	.align		4
.L_9:
        /*003c*/ 	.byte	0x04, 0x11
        /*003e*/ 	.short	(.L_11 - .L_10)
	.align		4
.L_10:
        /*0040*/ 	.word	index@(_Z14col2imOnDevicejPfS_iiiiii)
        /*0044*/ 	.word	0x00000000


	//----- nvinfo : EIATTR_MIN_STACK_SIZE
	.align		4
.L_11:
        /*0048*/ 	.byte	0x04, 0x12
        /*004a*/ 	.short	(.L_13 - .L_12)
	.align		4
.L_12:
        /*004c*/ 	.word	index@(_Z14col2imOnDevicejPfS_iiiiii)
        /*0050*/ 	.word	0x00000000


	//----- nvinfo : EIATTR_MIN_STACK_SIZE
	.align		4
.L_13:
        /*0054*/ 	.byte	0x04, 0x12
        /*0056*/ 	.short	(.L_15 - .L_14)
	.align		4
.L_14:
        /*0058*/ 	.word	index@(_Z14im2colOnDevicejPfS_iiiiii)
        /*005c*/ 	.word	0x00000000


	//----- nvinfo : EIATTR_MIN_STACK_SIZE
	.align		4
.L_15:
        /*0060*/ 	.byte	0x04, 0x12
        /*0062*/ 	.short	(.L_17 - .L_16)
	.align		4
.L_16:
        /*0064*/ 	.word	index@(_Z11matrix_multPfjjS_jjS_)
        /*0068*/ 	.word	0x00000000
.L_17:


//--------------------- .nv.compat                --------------------------
	.section	.nv.compat,"",@"SHT_CUDA_COMPAT_INFO"
	.align	4
        /*0000*/ 	.byte	0x02, 0x09, 0x00, 0x00, 0x02, 0x02, 0x01, 0x00, 0x02, 0x05, 0x05, 0x00, 0x03, 0x07, 0x01, 0x01
        /*0010*/ 	.byte	0x02, 0x03, 0x00, 0x00, 0x02, 0x06, 0x01, 0x00, 0x04, 0x0b, 0x08, 0x00, 0x09, 0x00, 0x00, 0x00
        /*0020*/ 	.byte	0x00, 0x00, 0x00, 0x00


//--------------------- .nv.info._Z14col2imOnDevicejPfS_iiiiii --------------------------
	.section	.nv.info._Z14col2imOnDevicejPfS_iiiiii,"",@"SHT_CUDA_INFO"
	.sectionflags	@""
	.align	4


	//----- nvinfo : EIATTR_CUDA_API_VERSION
	.align		4
        /*0000*/ 	.byte	0x04, 0x37
        /*0002*/ 	.short	(.L_19 - .L_18)
.L_18:
        /*0004*/ 	.word	0x00000082


	//----- nvinfo : EIATTR_KPARAM_INFO
	.align		4
.L_19:
        /*0008*/ 	.byte	0x04, 0x17
        /*000a*/ 	.short	(.L_21 - .L_20)
.L_20:
        /*000c*/ 	.word	0x00000000
        /*0010*/ 	.short	0x0008
        /*0012*/ 	.short	0x002c
        /*0014*/ 	.byte	0x00, 0xf0, 0x11, 0x00


	//----- nvinfo : EIATTR_KPARAM_INFO
	.align		4
.L_21:
        /*0018*/ 	.byte	0x04, 0x17
        /*001a*/ 	.short	(.L_23 - .L_22)
.L_22:
        /*001c*/ 	.word	0x00000000
        /*0020*/ 	.short	0x0007
        /*0022*/ 	.short	0x0028
        /*0024*/ 	.byte	0x00, 0xf0, 0x11, 0x00


	//----- nvinfo : EIATTR_KPARAM_INFO
	.align		4
.L_23:
        /*0028*/ 	.byte	0x04, 0x17
        /*002a*/ 	.short	(.L_25 - .L_24)
.L_24:
        /*002c*/ 	.word	0x00000000
        /*0030*/ 	.short	0x0006
        /*0032*/ 	.short	0x0024
        /*0034*/ 	.byte	0x00, 0xf0, 0x11, 0x00


	//----- nvinfo : EIATTR_KPARAM_INFO
	.align		4
.L_25:
        /*0038*/ 	.byte	0x04, 0x17
        /*003a*/ 	.short	(.L_27 - .L_26)
.L_26:
        /*003c*/ 	.word	0x00000000
        /*0040*/ 	.short	0x0005
        /*0042*/ 	.short	0x0020
        /*0044*/ 	.byte	0x00, 0xf0, 0x11, 0x00


	//----- nvinfo : EIATTR_KPARAM_INFO
	.align		4
.L_27:
        /*0048*/ 	.byte	0x04, 0x17
        /*004a*/ 	.short	(.L_29 - .L_28)
.L_28:
        /*004c*/ 	.word	0x00000000
        /*0050*/ 	.short	0x0004
        /*0052*/ 	.short	0x001c
        /*0054*/ 	.byte	0x00, 0xf0, 0x11, 0x00


	//----- nvinfo : EIATTR_KPARAM_INFO
	.align		4
.L_29:
        /*0058*/ 	.byte	0x04, 0x17
        /*005a*/ 	.short	(.L_31 - .L_30)
.L_30:
        /*005c*/ 	.word	0x00000000
        /*0060*/ 	.short	0x0003
        /*0062*/ 	.short	0x0018
        /*0064*/ 	.byte	0x00, 0xf0, 0x11, 0x00


	//----- nvinfo : EIATTR_KPARAM_INFO
	.align		4
.L_31:
        /*0068*/ 	.byte	0x04, 0x17
        /*006a*/ 	.short	(.L_33 - .L_32)
.L_32:
        /*006c*/ 	.word	0x00000000
        /*0070*/ 	.short	0x0002
        /*0072*/ 	.short	0x0010
        /*0074*/ 	.byte	0x00, 0xf5, 0x21, 0x00


	//----- nvinfo : EIATTR_KPARAM_INFO
	.align		4
.L_33:
        /*0078*/ 	.byte	0x04, 0x17
        /*007a*/ 	.short	(.L_35 - .L_34)
.L_34:
        /*007c*/ 	.word	0x00000000
        /*0080*/ 	.short	0x0001
        /*0082*/ 	.short	0x0008
        /*0084*/ 	.byte	0x00, 0xf5, 0x21, 0x00


	//----- nvinfo : EIATTR_KPARAM_INFO
	.align		4
.L_35:
        /*0088*/ 	.byte	0x04, 0x17
        /*008a*/ 	.short	(.L_37 - .L_36)
.L_36:
        /*008c*/ 	.word	0x00000000
        /*0090*/ 	.short	0x0000
        /*0092*/ 	.short	0x0000
        /*0094*/ 	.byte	0x00, 0xf0, 0x11, 0x00


	//----- nvinfo : EIATTR_SPARSE_MMA_MASK
	.align		4
.L_37:
        /*0098*/ 	.byte	0x03, 0x50
        /*009a*/ 	.short	0x0000


	//----- nvinfo : EIATTR_MAXREG_COUNT
	.align		4
        /*009c*/ 	.byte	0x03, 0x1b
        /*009e*/ 	.short	0x00ff


	//----- nvinfo : EIATTR_MERCURY_ISA_VERSION
	.align		4
        /*00a0*/ 	.byte	0x03, 0x5f
        /*00a2*/ 	.short	0x0101


	//----- nvinfo : EIATTR_VRC_CTA_INIT_COUNT
	.align		4
        /*00a4*/ 	.byte	0x02, 0x4a
	.zero		1
	.zero		1


	//----- nvinfo : EIATTR_EXIT_INSTR_OFFSETS
	.align		4
        /*00a8*/ 	.byte	0x04, 0x1c
        /*00aa*/ 	.short	(.L_39 - .L_38)


	//   ....[0]....
.L_38:
        /*00ac*/ 	.word	0x00000070


	//   ....[1]....
        /*00b0*/ 	.word	0x000000d0


	//   ....[2]....
        /*00b4*/ 	.word	0x00000eb0


	//----- nvinfo : EIATTR_CRS_STACK_SIZE
	.align		4
.L_39:
        /*00b8*/ 	.byte	0x04, 0x1e
        /*00ba*/ 	.short	(.L_41 - .L_40)
.L_40:
        /*00bc*/ 	.word	0x00000000


	//----- nvinfo : EIATTR_CBANK_PARAM_SIZE
	.align		4
.L_41:
        /*00c0*/ 	.byte	0x03, 0x19
        /*00c2*/ 	.short	0x0030


	//----- nvinfo : EIATTR_PARAM_CBANK
	.align		4
        /*00c4*/ 	.byte	0x04, 0x0a
        /*00c6*/ 	.short	(.L_43 - .L_42)
	.align		4
.L_42:
        /*00c8*/ 	.word	index@(.nv.constant0._Z14col2imOnDevicejPfS_iiiiii)
        /*00cc*/ 	.short	0x0380
        /*00ce*/ 	.short	0x0030


	//----- nvinfo : EIATTR_SW_WAR
	.align		4
.L_43:
        /*00d0*/ 	.byte	0x04, 0x36
        /*00d2*/ 	.short	(.L_45 - .L_44)
.L_44:
        /*00d4*/ 	.word	0x00000008
.L_45:


//--------------------- .nv.info._Z14im2colOnDevicejPfS_iiiiii --------------------------
	.section	.nv.info._Z14im2colOnDevicejPfS_iiiiii,"",@"SHT_CUDA_INFO"
	.sectionflags	@""
	.align	4


	//----- nvinfo : EIATTR_CUDA_API_VERSION
	.align		4
        /*0000*/ 	.byte	0x04, 0x37
        /*0002*/ 	.short	(.L_47 - .L_46)
.L_46:
        /*0004*/ 	.word	0x00000082


	//----- nvinfo : EIATTR_KPARAM_INFO
	.align		4
.L_47:
        /*0008*/ 	.byte	0x04, 0x17
        /*000a*/ 	.short	(.L_49 - .L_48)
.L_48:
        /*000c*/ 	.word	0x00000000
        /*0010*/ 	.short	0x0008
        /*0012*/ 	.short	0x002c
        /*0014*/ 	.byte	0x00, 0xf0, 0x11, 0x00


	//----- nvinfo : EIATTR_KPARAM_INFO
	.align		4
.L_49:
        /*0018*/ 	.byte	0x04, 0x17
        /*001a*/ 	.short	(.L_51 - .L_50)
.L_50:
        /*001c*/ 	.word	0x00000000
        /*0020*/ 	.short	0x0007
        /*0022*/ 	.short	0x0028
        /*0024*/ 	.byte	0x00, 0xf0, 0x11, 0x00


	//----- nvinfo : EIATTR_KPARAM_INFO
	.align		4
.L_51:
        /*0028*/ 	.byte	0x04, 0x17
        /*002a*/ 	.short	(.L_53 - .L_52)
.L_52:
        /*002c*/ 	.word	0x00000000
        /*0030*/ 	.short	0x0006
        /*0032*/ 	.short	0x0024
        /*0034*/ 	.byte	0x00, 0xf0, 0x11, 0x00


	//----- nvinfo : EIATTR_KPARAM_INFO
	.align		4
.L_53:
        /*0038*/ 	.byte	0x04, 0x17
        /*003a*/ 	.short	(.L_55 - .L_54)
.L_54:
        /*003c*/ 	.word	0x00000000
        /*0040*/ 	.short	0x0005
        /*0042*/ 	.short	0x0020
        /*0044*/ 	.byte	0x00, 0xf0, 0x11, 0x00


	//----- nvinfo : EIATTR_KPARAM_INFO
	.align		4
.L_55:
        /*0048*/ 	.byte	0x04, 0x17
        /*004a*/ 	.short	(.L_57 - .L_56)
.L_56:
        /*004c*/ 	.word	0x00000000
        /*0050*/ 	.short	0x0004
        /*0052*/ 	.short	0x001c
        /*0054*/ 	.byte	0x00, 0xf0, 0x11, 0x00


	//----- nvinfo : EIATTR_KPARAM_INFO
	.align		4
.L_57:
        /*0058*/ 	.byte	0x04, 0x17
        /*005a*/ 	.short	(.L_59 - .L_58)
.L_58:
        /*005c*/ 	.word	0x00000000
        /*0060*/ 	.short	0x0003
        /*0062*/ 	.short	0x0018
        /*0064*/ 	.byte	0x00, 0xf0, 0x11, 0x00


	//----- nvinfo : EIATTR_KPARAM_INFO
	.align		4
.L_59:
        /*0068*/ 	.byte	0x04, 0x17
        /*006a*/ 	.short	(.L_61 - .L_60)
.L_60:
        /*006c*/ 	.word	0x00000000
        /*0070*/ 	.short	0x0002
        /*0072*/ 	.short	0x0010
        /*0074*/ 	.byte	0x00, 0xf5, 0x21, 0x00


	//----- nvinfo : EIATTR_KPARAM_INFO
	.align		4
.L_61:
        /*0078*/ 	.byte	0x04, 0x17
        /*007a*/ 	.short	(.L_63 - .L_62)
.L_62:
        /*007c*/ 	.word	0x00000000
        /*0080*/ 	.short	0x0001
        /*0082*/ 	.short	0x0008
        /*0084*/ 	.byte	0x00, 0xf5, 0x21, 0x00


	//----- nvinfo : EIATTR_KPARAM_INFO
	.align		4
.L_63:
        /*0088*/ 	.byte	0x04, 0x17
        /*008a*/ 	.short	(.L_65 - .L_64)
.L_64:
        /*008c*/ 	.word	0x00000000
        /*0090*/ 	.short	0x0000
        /*0092*/ 	.short	0x0000
        /*0094*/ 	.byte	0x00, 0xf0, 0x11, 0x00


	//----- nvinfo : EIATTR_SPARSE_MMA_MASK
	.align		4
.L_65:
        /*0098*/ 	.byte	0x03, 0x50
        /*009a*/ 	.short	0x0000


	//----- nvinfo : EIATTR_MAXREG_COUNT
	.align		4
        /*009c*/ 	.byte	0x03, 0x1b
        /*009e*/ 	.short	0x00ff


	//----- nvinfo : EIATTR_MERCURY_ISA_VERSION
	.align		4
        /*00a0*/ 	.byte	0x03, 0x5f
        /*00a2*/ 	.short	0x0101


	//----- nvinfo : EIATTR_VRC_CTA_INIT_COUNT
	.align		4
        /*00a4*/ 	.byte	0x02, 0x4a
	.zero		1
	.zero		1


	//----- nvinfo : EIATTR_EXIT_INSTR_OFFSETS
	.align		4
        /*00a8*/ 	.byte	0x04, 0x1c
        /*00aa*/ 	.short	(.L_67 - .L_66)


	//   ....[0]....
.L_66:
        /*00ac*/ 	.word	0x00000070


	//   ....[1]....
        /*00b0*/ 	.word	0x000000d0


	//   ....[2]....
        /*00b4*/ 	.word	0x00000e90


	//----- nvinfo : EIATTR_CRS_STACK_SIZE
	.align		4
.L_67:
        /*00b8*/ 	.byte	0x04, 0x1e
        /*00ba*/ 	.short	(.L_69 - .L_68)
.L_68:
        /*00bc*/ 	.word	0x00000000


	//----- nvinfo : EIATTR_CBANK_PARAM_SIZE
	.align		4
.L_69:
        /*00c0*/ 	.byte	0x03, 0x19
        /*00c2*/ 	.short	0x0030


	//----- nvinfo : EIATTR_PARAM_CBANK
	.align		4
        /*00c4*/ 	.byte	0x04, 0x0a
        /*00c6*/ 	.short	(.L_71 - .L_70)
	.align		4
.L_70:
        /*00c8*/ 	.word	index@(.nv.constant0._Z14im2colOnDevicejPfS_iiiiii)
        /*00cc*/ 	.short	0x0380
        /*00ce*/ 	.short	0x0030


	//----- nvinfo : EIATTR_SW_WAR
	.align		4
.L_71:
        /*00d0*/ 	.byte	0x04, 0x36
        /*00d2*/ 	.short	(.L_73 - .L_72)
.L_72:
        /*00d4*/ 	.word	0x00000008
.L_73:


//--------------------- .nv.info._Z11matrix_multPfjjS_jjS_ --------------------------
	.section	.nv.info._Z11matrix_multPfjjS_jjS_,"",@"SHT_CUDA_INFO"
	.sectionflags	@""
	.align	4


	//----- nvinfo : EIATTR_CUDA_API_VERSION
	.align		4
        /*0000*/ 	.byte	0x04, 0x37
        /*0002*/ 	.short	(.L_75 - .L_74)
.L_74:
        /*0004*/ 	.word	0x00000082


	//----- nvinfo : EIATTR_KPARAM_INFO
	.align		4
.L_75:
        /*0008*/ 	.byte	0x04, 0x17
        /*000a*/ 	.short	(.L_77 - .L_76)
.L_76:
        /*000c*/ 	.word	0x00000000
        /*0010*/ 	.short	0x0006
        /*0012*/ 	.short	0x0020
        /*0014*/ 	.byte	0x00, 0xf5, 0x21, 0x00


	//----- nvinfo : EIATTR_KPARAM_INFO
	.align		4
.L_77:
        /*0018*/ 	.byte	0x04, 0x17
        /*001a*/ 	.short	(.L_79 - .L_78)
.L_78:
        /*001c*/ 	.word	0x00000000
        /*0020*/ 	.short	0x0005
        /*0022*/ 	.short	0x001c
        /*0024*/ 	.byte	0x00, 0xf0, 0x11, 0x00


	//----- nvinfo : EIATTR_KPARAM_INFO
	.align		4
.L_79:
        /*0028*/ 	.byte	0x04, 0x17
        /*002a*/ 	.short	(.L_81 - .L_80)
.L_80:
        /*002c*/ 	.word	0x00000000
        /*0030*/ 	.short	0x0004
        /*0032*/ 	.short	0x0018
        /*0034*/ 	.byte	0x00, 0xf0, 0x11, 0x00


	//----- nvinfo : EIATTR_KPARAM_INFO
	.align		4
.L_81:
        /*0038*/ 	.byte	0x04, 0x17
        /*003a*/ 	.short	(.L_83 - .L_82)
.L_82:
        /*003c*/ 	.word	0x00000000
        /*0040*/ 	.short	0x0003
        /*0042*/ 	.short	0x0010
        /*0044*/ 	.byte	0x00, 0xf5, 0x21, 0x00


	//----- nvinfo : EIATTR_KPARAM_INFO
	.align		4
.L_83:
        /*0048*/ 	.byte	0x04, 0x17
        /*004a*/ 	.short	(.L_85 - .L_84)
.L_84:
        /*004c*/ 	.word	0x00000000
        /*0050*/ 	.short	0x0002
        /*0052*/ 	.short	0x000c
        /*0054*/ 	.byte	0x00, 0xf0, 0x11, 0x00


	//----- nvinfo : EIATTR_KPARAM_INFO
	.align		4
.L_85:
        /*0058*/ 	.byte	0x04, 0x17
        /*005a*/ 	.short	(.L_87 - .L_86)
.L_86:
        /*005c*/ 	.word	0x00000000
        /*0060*/ 	.short	0x0001
        /*0062*/ 	.short	0x0008
        /*0064*/ 	.byte	0x00, 0xf0, 0x11, 0x00


	//----- nvinfo : EIATTR_KPARAM_INFO
	.align		4
.L_87:
        /*0068*/ 	.byte	0x04, 0x17
        /*006a*/ 	.short	(.L_89 - .L_88)
.L_88:
        /*006c*/ 	.word	0x00000000
        /*0070*/ 	.short	0x0000
        /*0072*/ 	.short	0x0000
        /*0074*/ 	.byte	0x00, 0xf5, 0x21, 0x00


	//----- nvinfo : EIATTR_SPARSE_MMA_MASK
	.align		4
.L_89:
        /*0078*/ 	.byte	0x03, 0x50
        /*007a*/ 	.short	0x0000


	//----- nvinfo : EIATTR_MAXREG_COUNT
	.align		4
        /*007c*/ 	.byte	0x03, 0x1b
        /*007e*/ 	.short	0x00ff


	//----- nvinfo : EIATTR_NUM_BARRIERS
	.align		4
        /*0080*/ 	.byte	0x02, 0x4c
        /*0082*/ 	.byte	0x01
	.zero		1


	//----- nvinfo : EIATTR_MERCURY_ISA_VERSION
	.align		4
        /*0084*/ 	.byte	0x03, 0x5f
        /*0086*/ 	.short	0x0101


	//----- nvinfo : EIATTR_VRC_CTA_INIT_COUNT
	.align		4
        /*0088*/ 	.byte	0x02, 0x4a
	.zero		1
	.zero		1


	//----- nvinfo : EIATTR_EXIT_INSTR_OFFSETS
	.align		4
        /*008c*/ 	.byte	0x04, 0x1c
        /*008e*/ 	.short	(.L_91 - .L_90)


	//   ....[0]....
.L_90:
        /*0090*/ 	.word	0x00000800


	//   ....[1]....
        /*0094*/ 	.word	0x00000850


	//----- nvinfo : EIATTR_CBANK_PARAM_SIZE
	.align		4
.L_91:
        /*0098*/ 	.byte	0x03, 0x19
        /*009a*/ 	.short	0x0028


	//----- nvinfo : EIATTR_PARAM_CBANK
	.align		4
        /*009c*/ 	.byte	0x04, 0x0a
        /*009e*/ 	.short	(.L_93 - .L_92)
	.align		4
.L_92:
        /*00a0*/ 	.word	index@(.nv.constant0._Z11matrix_multPfjjS_jjS_)
        /*00a4*/ 	.short	0x0380
        /*00a6*/ 	.short	0x0028


	//----- nvinfo : EIATTR_SW_WAR
	.align		4
.L_93:
        /*00a8*/ 	.byte	0x04, 0x36
        /*00aa*/ 	.short	(.L_95 - .L_94)
.L_94:
        /*00ac*/ 	.word	0x00000008
.L_95:


//--------------------- .nv.callgraph             --------------------------
	.section	.nv.callgraph,"",@"SHT_CUDA_CALLGRAPH"
	.align	4
	.sectionentsize	8
	.align		4
        /*0000*/ 	.word	0x00000000
	.align		4
        /*0004*/ 	.word	0xffffffff
	.align		4
        /*0008*/ 	.word	0x00000000
	.align		4
        /*000c*/ 	.word	0xfffffffe
	.align		4
        /*0010*/ 	.word	0x00000000
	.align		4
        /*0014*/ 	.word	0xfffffffd
	.align		4
        /*0018*/ 	.word	0x00000000
	.align		4
        /*001c*/ 	.word	0xfffffffc


//--------------------- .text._Z14col2imOnDevicejPfS_iiiiii --------------------------
	.section	.text._Z14col2imOnDevicejPfS_iiiiii,"ax",@progbits
	.align	128
        .global         _Z14col2imOnDevicejPfS_iiiiii
        .type           _Z14col2imOnDevicejPfS_iiiiii,@function
        .size           _Z14col2imOnDevicejPfS_iiiiii,(.L_x_18 - _Z14col2imOnDevicejPfS_iiiiii)
        .other          _Z14col2imOnDevicejPfS_iiiiii,@"STO_CUDA_ENTRY STV_DEFAULT"
_Z14col2imOnDevicejPfS_iiiiii:
.text._Z14col2imOnDevicejPfS_iiiiii:
[----:B------:R-:W-:Y:S01]  /*0000*/  LDC R1, c[0x0][0x37c] ;  /* 0x0000df00ff017b82 */ /* 0x000fe20000000800 */
[----:B------:R-:W0:Y:S07]  /*0010*/  S2R R0, SR_TID.X ;  /* 0x0000000000007919 */ /* 0x000e2e0000002100 */
[----:B------:R-:W0:Y:S01]  /*0020*/  S2UR UR4, SR_CTAID.X ;  /* 0x00000000000479c3 */ /* 0x000e220000002500 */
[----:B------:R-:W1:Y:S07]  /*0030*/  LDCU UR5, c[0x0][0x380] ;  /* 0x00007000ff0577ac */ /* 0x000e6e0008000800 */
[----:B------:R-:W0:Y:S02]  /*0040*/  LDC R3, c[0x0][0x360] ;  /* 0x0000d800ff037b82 */ /* 0x000e240000000800 */
[----:B0-----:R-:W-:-:S05]  /*0050*/  IMAD R0, R3, UR4, R0 ;  /* 0x0000000403007c24 */ /* 0x001fca000f8e0200 */
[----:B-1----:R-:W-:-:S13]  /*0060*/  ISETP.GE.U32.AND P0, PT, R0, UR5, PT ;  /* 0x0000000500007c0c */ /* 0x002fda000bf06070 */
[----:B------:R-:W-:Y:S05]  /*0070*/  @P0 EXIT ;  /* 0x000000000000094d */ /* 0x000fea0003800000 */
[----:B------:R-:W0:Y:S01]  /*0080*/  LDCU UR4, c[0x0][0x3a0] ;  /* 0x00007400ff0477ac */ /* 0x000e220008000800 */
[----:B------:R-:W0:Y:S01]  /*0090*/  LDCU UR5, c[0x0][0x398] ;  /* 0x00007300ff0577ac */ /* 0x000e220008000800 */
[----:B------:R-:W0:Y:S02]  /*00a0*/  LDCU UR6, c[0x0][0x3ac] ;  /* 0x00007580ff0677ac */ /* 0x000e240008000800 */
[----:B0-----:R-:W-:-:S06]  /*00b0*/  ULOP3.LUT UR4, UR6, UR4, UR5, 0xfe, !UPT ;  /* 0x0000000406047292 */ /* 0x001fcc000f8efe05 */
[----:B------:R-:W-:-:S13]  /*00c0*/  ISETP.LE.AND P0, PT, RZ, UR4, PT ;  /* 0x00000004ff007c0c */ /* 0x000fda000bf03270 */
[----:B------:R-:W-:Y:S05]  /*00d0*/  @!P0 EXIT ;  /* 0x000000000000894d */ /* 0x000fea0003800000 */
[----:B------:R-:W0:Y:S01]  /*00e0*/  LDCU UR8, c[0x0][0x370] ;  /* 0x00006e00ff0877ac */ /* 0x000e220008000800 */
[----:B------:R-:W1:Y:S01]  /*00f0*/  LDCU UR7, c[0x0][0x3a8] ;  /* 0x00007500ff0777ac */ /* 0x000e620008000800 */
[----:B------:R-:W-:Y:S01]  /*0100*/  USHF.L.U32 UR4, UR5, 0x1, URZ ;  /* 0x0000000105047899 */ /* 0x000fe200080006ff */
[----:B------:R-:W2:Y:S01]  /*0110*/  LDCU.64 UR10, c[0x0][0x358] ;  /* 0x00006b00ff0a77ac */ /* 0x000ea20008000a00 */
[----:B0-----:R-:W-:Y:S01]  /*0120*/  IMAD R3, R3, UR8, RZ ;  /* 0x0000000803037c24 */ /* 0x001fe2000f8e02ff */
[----:B-1----:R-:W-:-:S12]  /*0130*/  UIMAD UR5, UR6, UR7, URZ ;  /* 0x00000007060572a4 */ /* 0x002fd8000f8e02ff */
.L_x_6:
[----:B0-----:R-:W0:Y:S01]  /*0140*/  LDC R5, c[0x0][0x3ac] ;  /* 0x0000eb00ff057b82 */ /* 0x001e220000000800 */
[----:B------:R-:W-:Y:S01]  /*0150*/  IABS R6, R0 ;  /* 0x0000000000067213 */ /* 0x000fe20000000000 */
[----:B------:R-:W1:Y:S01]  /*0160*/  LDCU UR6, c[0x0][0x3a4] ;  /* 0x00007480ff0677ac */ /* 0x000e620008000800 */
[----:B------:R-:W-:Y:S05]  /*0170*/  BSSY.RECONVERGENT B0, `(.L_x_0) ;  /* 0x00000cf000007945 */ /* 0x000fea0003800200 */
[----:B------:R-:W3:Y:S01]  /*0180*/  LDC R7, c[0x0][0x3a0] ;  /* 0x0000e800ff077b82 */ /* 0x000ee20000000800 */
[----:B0-----:R-:W-:-:S04]  /*0190*/  IABS R11, R5 ;  /* 0x00000005000b7213 */ /* 0x001fc80000000000 */
[----:B------:R-:W0:Y:S01]  /*01a0*/  I2F.RP R2, R11 ;  /* 0x0000000b00027306 */ /* 0x000e220000209400 */
[----:B---3--:R-:W-:-:S07]  /*01b0*/  IABS R10, R7 ;  /* 0x00000007000a7213 */ /* 0x008fce0000000000 */
[----:B0-----:R-:W0:Y:S02]  /*01c0*/  MUFU.RCP R2, R2 ;  /* 0x0000000200027308 */ /* 0x001e240000001000 */
[----:B0-----:R-:W-:-:S06]  /*01d0*/  IADD3 R8, PT, PT, R2, 0xffffffe, RZ ;  /* 0x0ffffffe02087810 */ /* 0x001fcc0007ffe0ff */
[----:B------:R0:W3:Y:S02]  /*01e0*/  F2I.FTZ.U32.TRUNC.NTZ R9, R8 ;  /* 0x0000000800097305 */ /* 0x0000e4000021f000 */
[----:B0-----:R-:W-:Y:S01]  /*01f0*/  HFMA2 R8, -RZ, RZ, 0, 0 ;  /* 0x00000000ff087431 */ /* 0x001fe200000001ff */
[----:B---3--:R-:W-:-:S05]  /*0200*/  IADD3 R4, PT, PT, RZ, -R9, RZ ;  /* 0x80000009ff047210 */ /* 0x008fca0007ffe0ff */
[----:B------:R-:W-:Y:S01]  /*0210*/  IMAD R13, R4, R11, RZ ;  /* 0x0000000b040d7224 */ /* 0x000fe200078e02ff */
[----:B------:R-:W-:-:S03]  /*0220*/  MOV R4, R6 ;  /* 0x0000000600047202 */ /* 0x000fc60000000f00 */
[----:B------:R-:W-:-:S04]  /*0230*/  IMAD.HI.U32 R9, R9, R13, R8 ;  /* 0x0000000d09097227 */ /* 0x000fc800078e0008 */
[----:B------:R-:W-:Y:S02]  /*0240*/  IMAD.MOV.U32 R13, RZ, RZ, R10 ;  /* 0x000000ffff0d7224 */ /* 0x000fe400078e000a */
[----:B------:R-:W-:Y:S02]  /*0250*/  IMAD.HI.U32 R2, R9, R4, RZ ;  /* 0x0000000409027227 */ /* 0x000fe400078e00ff */
[----:B------:R-:W0:Y:S03]  /*0260*/  I2F.RP R6, R13 ;  /* 0x0000000d00067306 */ /* 0x000e260000209400 */
[----:B------:R-:W-:-:S05]  /*0270*/  IADD3 R8, PT, PT, -R2, RZ, RZ ;  /* 0x000000ff02087210 */ /* 0x000fca0007ffe1ff */
[----:B------:R-:W-:-:S05]  /*0280*/  IMAD R4, R11, R8, R4 ;  /* 0x000000080b047224 */ /* 0x000fca00078e0204 */
[----:B------:R-:W-:Y:S01]  /*0290*/  ISETP.GT.U32.AND P2, PT, R11, R4, PT ;  /* 0x000000040b00720c */ /* 0x000fe20003f44070 */
[----:B0-----:R-:W0:-:S12]  /*02a0*/  MUFU.RCP R6, R6 ;  /* 0x0000000600067308 */ /* 0x001e180000001000 */
[-C--:B------:R-:W-:Y:S02]  /*02b0*/  @!P2 IADD3 R4, PT, PT, R4, -R11.reuse, RZ ;  /* 0x8000000b0404a210 */ /* 0x080fe40007ffe0ff */
[----:B------:R-:W-:Y:S02]  /*02c0*/  @!P2 IADD3 R2, PT, PT, R2, 0x1, RZ ;  /* 0x000000010202a810 */ /* 0x000fe40007ffe0ff */
[----:B------:R-:W-:Y:S02]  /*02d0*/  ISETP.GE.U32.AND P0, PT, R4, R11, PT ;  /* 0x0000000b0400720c */ /* 0x000fe40003f06070 */
[----:B0-----:R-:W-:Y:S02]  /*02e0*/  IADD3 R8, PT, PT, R6, 0xffffffe, RZ ;  /* 0x0ffffffe06087810 */ /* 0x001fe40007ffe0ff */
[----:B------:R-:W-:Y:S02]  /*02f0*/  LOP3.LUT R4, R0, R5, RZ, 0x3c, !PT ;  /* 0x0000000500047212 */ /* 0x000fe400078e3cff */
[----:B------:R0:W3:Y:S01]  /*0300*/  F2I.FTZ.U32.TRUNC.NTZ R9, R8 ;  /* 0x0000000800097305 */ /* 0x0000e2000021f000 */
[----:B------:R-:W-:-:S02]  /*0310*/  ISETP.NE.AND P2, PT, R5, RZ, PT ;  /* 0x000000ff0500720c */ /* 0x000fc40003f45270 */
[----:B------:R-:W-:-:S04]  /*0320*/  ISETP.GE.AND P1, PT, R4, RZ, PT ;  /* 0x000000ff0400720c */ /* 0x000fc80003f26270 */
[----:B------:R-:W-:Y:S02]  /*0330*/  @P0 VIADD R2, R2, 0x1 ;  /* 0x0000000102020836 */ /* 0x000fe40000000000 */
[----:B0-----:R-:W-:-:S03]  /*0340*/  HFMA2 R8, -RZ, RZ, 0, 0 ;  /* 0x00000000ff087431 */ /* 0x001fc600000001ff */
[----:B------:R-:W-:Y:S02]  /*0350*/  MOV R6, R2 ;  /* 0x0000000200067202 */ /* 0x000fe40000000f00 */
[----:B---3--:R-:W-:Y:S02]  /*0360*/  IADD3 R2, PT, PT, RZ, -R9, RZ ;  /* 0x80000009ff027210 */ /* 0x008fe40007ffe0ff */
[----:B------:R-:W-:Y:S02]  /*0370*/  @!P1 IADD3 R6, PT, PT, -R6, RZ, RZ ;  /* 0x000000ff06069210 */ /* 0x000fe40007ffe1ff */
[----:B------:R-:W-:Y:S01]  /*0380*/  @!P2 LOP3.LUT R6, RZ, R5, RZ, 0x33, !PT ;  /* 0x00000005ff06a212 */ /* 0x000fe200078e33ff */
[----:B------:R-:W-:-:S03]  /*0390*/  IMAD R11, R2, R13, RZ ;  /* 0x0000000d020b7224 */ /* 0x000fc600078e02ff */
[----:B------:R-:W-:Y:S01]  /*03a0*/  IABS R2, R6 ;  /* 0x0000000600027213 */ /* 0x000fe20000000000 */
[----:B------:R-:W-:-:S06]  /*03b0*/  IMAD.HI.U32 R8, R9, R11, R8 ;  /* 0x0000000b09087227 */ /* 0x000fcc00078e0008 */
[----:B------:R-:W-:-:S04]  /*03c0*/  IMAD.HI.U32 R8, R8, R2, RZ ;  /* 0x0000000208087227 */ /* 0x000fc800078e00ff */
[----:B------:R-:W-:-:S04]  /*03d0*/  IMAD.MOV R4, RZ, RZ, -R8 ;  /* 0x000000ffff047224 */ /* 0x000fc800078e0a08 */
[----:B------:R-:W-:-:S05]  /*03e0*/  IMAD R2, R13, R4, R2 ;  /* 0x000000040d027224 */ /* 0x000fca00078e0202 */
[----:B------:R-:W-:-:S13]  /*03f0*/  ISETP.GT.U32.AND P2, PT, R13, R2, PT ;  /* 0x000000020d00720c */ /* 0x000fda0003f44070 */
[-C--:B------:R-:W-:Y:S02]  /*0400*/  @!P2 IADD3 R2, PT, PT, R2, -R13.reuse, RZ ;  /* 0x8000000d0202a210 */ /* 0x080fe40007ffe0ff */
[----:B------:R-:W-:Y:S02]  /*0410*/  @!P2 IADD3 R8, PT, PT, R8, 0x1, RZ ;  /* 0x000000010808a810 */ /* 0x000fe40007ffe0ff */
[----:B------:R-:W-:Y:S02]  /*0420*/  ISETP.GE.U32.AND P0, PT, R2, R13, PT ;  /* 0x0000000d0200720c */ /* 0x000fe40003f06070 */
[----:B------:R-:W-:Y:S02]  /*0430*/  LOP3.LUT R2, R6, R7, RZ, 0x3c, !PT ;  /* 0x0000000706027212 */ /* 0x000fe400078e3cff */
[----:B------:R-:W-:Y:S02]  /*0440*/  ISETP.NE.AND P2, PT, R7, RZ, PT ;  /* 0x000000ff0700720c */ /* 0x000fe40003f45270 */
[----:B------:R-:W-:Y:S01]  /*0450*/  ISETP.GE.AND P1, PT, R2, RZ, PT ;  /* 0x000000ff0200720c */ /* 0x000fe20003f26270 */
[----:B------:R-:W-:-:S04]  /*0460*/  IMAD.MOV R2, RZ, RZ, -R6 ;  /* 0x000000ffff027224 */ /* 0x000fc800078e0a06 */
[----:B------:R-:W-:Y:S02]  /*0470*/  IMAD R2, R5, R2, R0 ;  /* 0x0000000205027224 */ /* 0x000fe400078e0200 */
[----:B------:R-:W-:-:S06]  /*0480*/  @P0 IADD3 R8, PT, PT, R8, 0x1, RZ ;  /* 0x0000000108080810 */ /* 0x000fcc0007ffe0ff */
[----:B------:R-:W-:Y:S02]  /*0490*/  @!P1 IADD3 R8, PT, PT, -R8, RZ, RZ ;  /* 0x000000ff08089210 */ /* 0x000fe40007ffe1ff */
[----:B------:R-:W-:-:S04]  /*04a0*/  @!P2 LOP3.LUT R8, RZ, R7, RZ, 0x33, !PT ;  /* 0x00000007ff08a212 */ /* 0x000fc800078e33ff */
[C---:B-1----:R-:W-:Y:S02]  /*04b0*/  ISETP.GE.AND P0, PT, R8.reuse, UR6, PT ;  /* 0x0000000608007c0c */ /* 0x042fe4000bf06270 */
[----:B------:R-:W-:-:S05]  /*04c0*/  IADD3 R4, PT, PT, -R8, RZ, RZ ;  /* 0x000000ff08047210 */ /* 0x000fca0007ffe1ff */
[----:B------:R-:W-:-:S06]  /*04d0*/  IMAD R4, R7, R4, R6 ;  /* 0x0000000407047224 */ /* 0x000fcc00078e0206 */
[----:B------:R-:W-:Y:S05]  /*04e0*/  @P0 BRA `(.L_x_1) ;  /* 0x00000008005c0947 */ /* 0x000fea0003800000 */
[----:B------:R-:W0:Y:S01]  /*04f0*/  LDCU UR6, c[0x0][0x398] ;  /* 0x00007300ff0677ac */ /* 0x000e220008000800 */
[C---:B------:R-:W-:Y:S01]  /*0500*/  IMAD R7, R8.reuse, R7, R4 ;  /* 0x0000000708077224 */ /* 0x040fe200078e0204 */
[----:B------:R-:W-:Y:S01]  /*0510*/  MOV R9, RZ ;  /* 0x000000ff00097202 */ /* 0x000fe20000000f00 */
[----:B------:R-:W1:Y:S01]  /*0520*/  LDCU.64 UR12, c[0x0][0x398] ;  /* 0x00007300ff0c77ac */ /* 0x000e620008000a00 */
[----:B0-----:R-:W-:Y:S01]  /*0530*/  UIADD3 UR8, UPT, UPT, -UR6, URZ, URZ ;  /* 0x000000ff06087290 */ /* 0x001fe2000fffe1ff */
[----:B-1----:R-:W-:Y:S01]  /*0540*/  IMAD R6, R7, UR13, R2 ;  /* 0x0000000d07067c24 */ /* 0x002fe2000f8e0202 */
[----:B------:R-:W-:Y:S02]  /*0550*/  IADD3 R5, PT, PT, R8, UR12, RZ ;  /* 0x0000000c08057c10 */ /* 0x000fe4000fffe0ff */
[----:B------:R-:W-:-:S03]  /*0560*/  IADD3 R7, PT, PT, R4, UR12, RZ ;  /* 0x0000000c04077c10 */ /* 0x000fc6000fffe0ff */
[----:B------:R-:W-:-:S05]  /*0570*/  UMOV UR6, UR8 ;  /* 0x0000000800067c82 */ /* 0x000fca0008000000 */
.L_x_5:
[----:B0-----:R-:W0:Y:S01]  /*0580*/  LDCU UR7, c[0x0][0x398] ;  /* 0x00007300ff0777ac */ /* 0x001e220008000800 */
[----:B------:R-:W-:Y:S01]  /*0590*/  VIADD R13, R5, UR6 ;  /* 0x00000006050d7c36 */ /* 0x000fe20008000000 */
[----:B------:R-:W-:Y:S02]  /*05a0*/  MOV R22, RZ ;  /* 0x000000ff00167202 */ /* 0x000fe40000000f00 */
[----:B------:R-:W-:Y:S01]  /*05b0*/  MOV R29, UR8 ;  /* 0x00000008001d7c02 */ /* 0x000fe20008000f00 */
[----:B0-----:R-:W-:-:S09]  /*05c0*/  UISETP.GE.U32.AND UP0, UPT, UR7, 0x4, UPT ;  /* 0x000000040700788c */ /* 0x001fd2000bf06070 */
[----:B------:R-:W-:Y:S05]  /*05d0*/  BRA.U !UP0, `(.L_x_2) ;  /* 0x00000005081c7547 */ /* 0x000fea000b800000 */
[----:B------:R-:W0:Y:S01]  /*05e0*/  LDC R11, c[0x0][0x3ac] ;  /* 0x0000eb00ff0b7b82 */ /* 0x000e220000000800 */
[----:B------:R-:W-:Y:S01]  /*05f0*/  LEA R22, R13, R4, 0x2 ;  /* 0x000000040d167211 */ /* 0x000fe200078e10ff */
[----:B------:R-:W-:Y:S01]  /*0600*/  UIADD3 UR7, UPT, UPT, UR4, 0x1, URZ ;  /* 0x0000000104077890 */ /* 0x000fe2000fffe0ff */
[----:B------:R-:W-:Y:S01]  /*0610*/  IMAD R8, R9, UR5, R6 ;  /* 0x0000000509087c24 */ /* 0x000fe2000f8e0206 */
[----:B------:R-:W-:Y:S02]  /*0620*/  MOV R29, UR8 ;  /* 0x00000008001d7c02 */ /* 0x000fe40008000f00 */
[C---:B------:R-:W-:Y:S01]  /*0630*/  IADD3 R24, PT, PT, R22.reuse, 0x3, RZ ;  /* 0x0000000316187810 */ /* 0x040fe20007ffe0ff */
[C---:B------:R-:W-:Y:S01]  /*0640*/  VIADD R23, R22.reuse, 0x2 ;  /* 0x0000000216177836 */ /* 0x040fe20000000000 */
[C---:B------:R-:W-:Y:S01]  /*0650*/  IADD3 R25, PT, PT, R22.reuse, 0x4, RZ ;  /* 0x0000000416197810 */ /* 0x040fe20007ffe0ff */
[C---:B------:R-:W-:Y:S01]  /*0660*/  VIADD R28, R22.reuse, 0x7 ;  /* 0x00000007161c7836 */ /* 0x040fe20000000000 */
[C---:B------:R-:W-:Y:S01]  /*0670*/  IADD3 R26, PT, PT, R22.reuse, 0x5, RZ ;  /* 0x00000005161a7810 */ /* 0x040fe20007ffe0ff */
[----:B------:R-:W-:Y:S01]  /*0680*/  ULOP3.LUT UR7, UR7, 0xfffffff8, URZ, 0xc0, !UPT ;  /* 0xfffffff807077892 */ /* 0x000fe2000f8ec0ff */
[----:B------:R-:W-:-:S03]  /*0690*/  IADD3 R27, PT, PT, R22, 0x6, RZ ;  /* 0x00000006161b7810 */ /* 0x000fc60007ffe0ff */
[----:B------:R-:W-:Y:S01]  /*06a0*/  UIADD3 UR7, UPT, UPT, -UR7, URZ, URZ ;  /* 0x000000ff07077290 */ /* 0x000fe2000fffe1ff */
[CC--:B0-----:R-:W-:Y:S02]  /*06b0*/  IMAD R13, R22.reuse, R11.reuse, R11 ;  /* 0x0000000b160d7224 */ /* 0x0c1fe400078e020b */
[-CC-:B------:R-:W-:Y:S02]  /*06c0*/  IMAD R22, R22, R11.reuse, R2.reuse ;  /* 0x0000000b16167224 */ /* 0x180fe400078e0202 */
[--C-:B------:R-:W-:Y:S01]  /*06d0*/  IMAD R23, R23, R11, R2.reuse ;  /* 0x0000000b17177224 */ /* 0x100fe200078e0202 */
[----:B------:R-:W-:Y:S01]  /*06e0*/  IADD3 R10, PT, PT, R2, R13, RZ ;  /* 0x0000000d020a7210 */ /* 0x000fe20007ffe0ff */
[-CC-:B------:R-:W-:Y:S02]  /*06f0*/  IMAD R24, R24, R11.reuse, R2.reuse ;  /* 0x0000000b18187224 */ /* 0x180fe400078e0202 */
[-CC-:B------:R-:W-:Y:S02]  /*0700*/  IMAD R25, R25, R11.reuse, R2.reuse ;  /* 0x0000000b19197224 */ /* 0x180fe400078e0202 */
[----:B------:R-:W-:-:S02]  /*0710*/  IMAD R26, R26, R11, R2 ;  /* 0x0000000b1a1a7224 */ /* 0x000fc400078e0202 */
[-CC-:B------:R-:W-:Y:S02]  /*0720*/  IMAD R27, R27, R11.reuse, R2.reuse ;  /* 0x0000000b1b1b7224 */ /* 0x180fe400078e0202 */
[----:B------:R-:W-:-:S07]  /*0730*/  IMAD R28, R28, R11, R2 ;  /* 0x0000000b1c1c7224 */ /* 0x000fce00078e0202 */
.L_x_3:
[----:B0-----:R-:W0:Y:S08]  /*0740*/  LDC.64 R16, c[0x0][0x390] ;  /* 0x0000e400ff107b82 */ /* 0x001e300000000a00 */
[----:B------:R-:W1:Y:S01]  /*0750*/  LDC.64 R12, c[0x0][0x388] ;  /* 0x0000e200ff0c7b82 */ /* 0x000e620000000a00 */
[----:B0-----:R-:W-:-:S05]  /*0760*/  IMAD.WIDE R16, R8, 0x4, R16 ;  /* 0x0000000408107825 */ /* 0x001fca00078e0210 */
[----:B--2---:R-:W2:Y:S01]  /*0770*/  LDG.E R19, desc[UR10][R16.64] ;  /* 0x0000000a10137981 */ /* 0x004ea2000c1e1900 */
[----:B------:R-:W-:-:S04]  /*0780*/  IMAD.WIDE R14, R11, 0x4, R16 ;  /* 0x000000040b0e7825 */ /* 0x000fc800078e0210 */
[----:B-1----:R-:W-:-:S05]  /*0790*/  IMAD.WIDE.U32 R20, R22, 0x4, R12 ;  /* 0x0000000416147825 */ /* 0x002fca00078e000c */
[----:B--2---:R0:W-:Y:S04]  /*07a0*/  STG.E desc[UR10][R20.64], R19 ;  /* 0x0000001314007986 */ /* 0x0041e8000c10190a */
[----:B0-----:R0:W2:Y:S01]  /*07b0*/  LDG.E R21, desc[UR10][R14.64] ;  /* 0x0000000a0e157981 */ /* 0x0010a2000c1e1900 */
[----:B------:R-:W-:-:S04]  /*07c0*/  IMAD.WIDE.U32 R16, R10, 0x4, R12 ;  /* 0x000000040a107825 */ /* 0x000fc800078e000c */
[C---:B0-----:R-:W-:Y:S01]  /*07d0*/  IMAD.WIDE R14, R11.reuse, 0x4, R14 ;  /* 0x000000040b0e7825 */ /* 0x041fe200078e020e */
[----:B--2---:R0:W-:Y:S04]  /*07e0*/  STG.E desc[UR10][R16.64], R21 ;  /* 0x0000001510007986 */ /* 0x0041e8000c10190a */
[----:B------:R-:W2:Y:S01]  /*07f0*/  LDG.E R20, desc[UR10][R14.64] ;  /* 0x0000000a0e147981 */ /* 0x000ea2000c1e1900 */
[----:B------:R-:W-:-:S04]  /*0800*/  IMAD.WIDE R18, R11, 0x4, R14 ;  /* 0x000000040b127825 */ /* 0x000fc800078e020e */
[----:B0-----:R-:W-:-:S05]  /*0810*/  IMAD.WIDE.U32 R16, R23, 0x4, R12 ;  /* 0x0000000417107825 */ /* 0x001fca00078e000c */
[----:B--2---:R0:W-:Y:S04]  /*0820*/  STG.E desc[UR10][R16.64], R20 ;  /* 0x0000001410007986 */ /* 0x0041e8000c10190a */
[----:B------:R1:W2:Y:S01]  /*0830*/  LDG.E R15, desc[UR10][R18.64] ;  /* 0x0000000a120f7981 */ /* 0x0002a2000c1e1900 */
[----:B0-----:R-:W-:-:S04]  /*0840*/  IMAD.WIDE.U32 R20, R24, 0x4, R12 ;  /* 0x0000000418147825 */ /* 0x001fc800078e000c */
[----:B-1----:R-:W-:Y:S01]  /*0850*/  IMAD.WIDE R18, R11, 0x4, R18 ;  /* 0x000000040b127825 */ /* 0x002fe200078e0212 */
[----:B--2---:R0:W-:Y:S04]  /*0860*/  STG.E desc[UR10][R20.64], R15 ;  /* 0x0000000f14007986 */ /* 0x0041e8000c10190a */
[----:B0-----:R-:W2:Y:S01]  /*0870*/  LDG.E R21, desc[UR10][R18.64] ;  /* 0x0000000a12157981 */ /* 0x001ea2000c1e1900 */
[----:B------:R-:W-:-:S04]  /*0880*/  IMAD.WIDE.U32 R16, R25, 0x4, R12 ;  /* 0x0000000419107825 */ /* 0x000fc800078e000c */
[----:B------:R-:W-:Y:S01]  /*0890*/  IMAD.WIDE R14, R11, 0x4, R18 ;  /* 0x000000040b0e7825 */ /* 0x000fe200078e0212 */
[----:B--2---:R0:W-:Y:S04]  /*08a0*/  STG.E desc[UR10][R16.64], R21 ;  /* 0x0000001510007986 */ /* 0x0041e8000c10190a */
[----:B------:R1:W2:Y:S01]  /*08b0*/  LDG.E R19, desc[UR10][R14.64] ;  /* 0x0000000a0e137981 */ /* 0x0002a2000c1e1900 */
[----:B0-----:R-:W-:-:S04]  /*08c0*/  IMAD.WIDE.U32 R16, R26, 0x4, R12 ;  /* 0x000000041a107825 */ /* 0x001fc800078e000c */
[C---:B-1----:R-:W-:Y:S01]  /*08d0*/  IMAD.WIDE R14, R11.reuse, 0x4, R14 ;  /* 0x000000040b0e7825 */ /* 0x042fe200078e020e */
[----:B--2---:R0:W-:Y:S04]  /*08e0*/  STG.E desc[UR10][R16.64], R19 ;  /* 0x0000001310007986 */ /* 0x0041e8000c10190a */
[----:B0-----:R-:W2:Y:S01]  /*08f0*/  LDG.E R17, desc[UR10][R14.64] ;  /* 0x0000000a0e117981 */ /* 0x001ea2000c1e1900 */
[----:B------:R-:W-:-:S04]  /*0900*/  IMAD.WIDE R18, R11, 0x4, R14 ;  /* 0x000000040b127825 */ /* 0x000fc800078e020e */
[----:B------:R-:W-:-:S05]  /*0910*/  IMAD.WIDE.U32 R20, R27, 0x4, R12 ;  /* 0x000000041b147825 */ /* 0x000fca00078e000c */
[----:B--2---:R0:W-:Y:S04]  /*0920*/  STG.E desc[UR10][R20.64], R17 ;  /* 0x0000001114007986 */ /* 0x0041e8000c10190a */
[----:B------:R-:W2:Y:S01]  /*0930*/  LDG.E R18, desc[UR10][R18.64] ;  /* 0x0000000a12127981 */ /* 0x000ea2000c1e1900 */
[----:B------:R-:W-:Y:S01]  /*0940*/  IMAD.WIDE.U32 R12, R28, 0x4, R12 ;  /* 0x000000041c0c7825 */ /* 0x000fe200078e000c */
[----:B------:R-:W-:Y:S01]  /*0950*/  UIADD3 UR7, UPT, UPT, UR7, 0x8, URZ ;  /* 0x0000000807077890 */ /* 0x000fe2000fffe0ff */
[----:B------:R-:W-:Y:S02]  /*0960*/  IADD3 R29, PT, PT, R29, 0x8, RZ ;  /* 0x000000081d1d7810 */ /* 0x000fe40007ffe0ff */
[C---:B------:R-:W-:Y:S01]  /*0970*/  LEA R8, R11.reuse, R8, 0x3 ;  /* 0x000000080b087211 */ /* 0x040fe200078e18ff */
[----:B------:R-:W-:Y:S01]  /*0980*/  UISETP.NE.AND UP0, UPT, UR7, URZ, UPT ;  /* 0x000000ff0700728c */ /* 0x000fe2000bf05270 */
[C---:B------:R-:W-:Y:S01]  /*0990*/  LEA R10, R11.reuse, R10, 0x3 ;  /* 0x0000000a0b0a7211 */ /* 0x040fe200078e18ff */
[C---:B------:R-:W-:Y:S01]  /*09a0*/  IMAD R23, R11.reuse, 0x8, R23 ;  /* 0x000000080b177824 */ /* 0x040fe200078e0217 */
[C---:B------:R-:W-:Y:S01]  /*09b0*/  LEA R24, R11.reuse, R24, 0x3 ;  /* 0x000000180b187211 */ /* 0x040fe200078e18ff */
[C---:B------:R-:W-:Y:S01]  /*09c0*/  IMAD R28, R11.reuse, 0x8, R28 ;  /* 0x000000080b1c7824 */ /* 0x040fe200078e021c */
[----:B------:R-:W-:-:S02]  /*09d0*/  LEA R25, R11, R25, 0x3 ;  /* 0x000000190b197211 */ /* 0x000fc400078e18ff */
[C---:B------:R-:W-:Y:S02]  /*09e0*/  LEA R26, R11.reuse, R26, 0x3 ;  /* 0x0000001a0b1a7211 */ /* 0x040fe400078e18ff */
[C---:B------:R-:W-:Y:S02]  /*09f0*/  LEA R27, R11.reuse, R27, 0x3 ;  /* 0x0000001b0b1b7211 */ /* 0x040fe400078e18ff */
[----:B------:R-:W-:Y:S01]  /*0a00*/  LEA R22, R11, R22, 0x3 ;  /* 0x000000160b167211 */ /* 0x000fe200078e18ff */
[----:B--2---:R0:W-:Y:S01]  /*0a10*/  STG.E desc[UR10][R12.64], R18 ;  /* 0x000000120c007986 */ /* 0x0041e2000c10190a */
[----:B------:R-:W-:Y:S05]  /*0a20*/  BRA.U UP0, `(.L_x_3) ;  /* 0xfffffffd00447547 */ /* 0x000fea000b83ffff */
[----:B------:R-:W-:-:S06]  /*0a30*/  ULOP3.LUT UR7, UR4, 0xfffffff8, URZ, 0xc0, !UPT ;  /* 0xfffffff804077892 */ /* 0x000fcc000f8ec0ff */
[----:B------:R-:W-:-:S07]  /*0a40*/  MOV R22, UR7 ;  /* 0x0000000700167c02 */ /* 0x000fce0008000f00 */
.L_x_2:
[----:B------:R-:W-:Y:S01]  /*0a50*/  ULOP3.LUT UR7, UR4, 0x6, URZ, 0xc0, !UPT ;  /* 0x0000000604077892 */ /* 0x000fe2000f8ec0ff */
[----:B------:R-:W-:-:S03]  /*0a60*/  IADD3 R8, PT, PT, R5, UR6, RZ ;  /* 0x0000000605087c10 */ /* 0x000fc6000fffe0ff */
[----:B------:R-:W-:Y:S01]  /*0a70*/  UISETP.GE.U32.AND UP0, UPT, UR7, 0x3, UPT ;  /* 0x000000030700788c */ /* 0x000fe2000bf06070 */
[----:B------:R-:W-:-:S08]  /*0a80*/  LEA R8, R8, R7, 0x2 ;  /* 0x0000000708087211 */ /* 0x000fd000078e10ff */
[----:B------:R-:W-:Y:S05]  /*0a90*/  BRA.U !UP0, `(.L_x_4) ;  /* 0x0000000108707547 */ /* 0x000fea000b800000 */
[----:B------:R-:W1:Y:S08]  /*0aa0*/  LDC.64 R10, c[0x0][0x3a8] ;  /* 0x0000ea00ff0a7b82 */ /* 0x000e700000000a00 */
[----:B------:R-:W3:Y:S01]  /*0ab0*/  LDC.64 R14, c[0x0][0x390] ;  /* 0x0000e400ff0e7b82 */ /* 0x000ee20000000a00 */
[----:B-1----:R-:W-:-:S04]  /*0ac0*/  IMAD R10, R9, R10, R22 ;  /* 0x0000000a090a7224 */ /* 0x002fc800078e0216 */
[----:B0-----:R-:W-:-:S04]  /*0ad0*/  IMAD R13, R10, R11, R6 ;  /* 0x0000000b0a0d7224 */ /* 0x001fc800078e0206 */
[----:B---3--:R-:W-:Y:S02]  /*0ae0*/  IMAD.WIDE R14, R13, 0x4, R14 ;  /* 0x000000040d0e7825 */ /* 0x008fe400078e020e */
[----:B------:R-:W0:Y:S03]  /*0af0*/  LDC.64 R12, c[0x0][0x388] ;  /* 0x0000e200ff0c7b82 */ /* 0x000e260000000a00 */
[----:B--2---:R-:W2:Y:S01]  /*0b00*/  LDG.E R23, desc[UR10][R14.64] ;  /* 0x0000000a0e177981 */ /* 0x004ea2000c1e1900 */
[----:B------:R-:W-:Y:S01]  /*0b10*/  IADD3 R10, PT, PT, R8, R29, RZ ;  /* 0x0000001d080a7210 */ /* 0x000fe20007ffe0ff */
[----:B------:R-:W-:-:S04]  /*0b20*/  IMAD.WIDE R24, R11, 0x4, R14 ;  /* 0x000000040b187825 */ /* 0x000fc800078e020e */
[----:B------:R-:W-:-:S04]  /*0b30*/  IMAD R10, R10, R11, R2 ;  /* 0x0000000b0a0a7224 */ /* 0x000fc800078e0202 */
[----:B0-----:R-:W-:-:S05]  /*0b40*/  IMAD.WIDE.U32 R26, R10, 0x4, R12 ;  /* 0x000000040a1a7825 */ /* 0x001fca00078e000c */
[----:B--2---:R1:W-:Y:S04]  /*0b50*/  STG.E desc[UR10][R26.64], R23 ;  /* 0x000000171a007986 */ /* 0x0043e8000c10190a */
[----:B------:R-:W2:Y:S01]  /*0b60*/  LDG.E R28, desc[UR10][R24.64] ;  /* 0x0000000a181c7981 */ /* 0x000ea2000c1e1900 */
[----:B------:R-:W-:Y:S02]  /*0b70*/  IMAD.IADD R10, R10, 0x1, R11 ;  /* 0x000000010a0a7824 */ /* 0x000fe400078e020b */
[----:B------:R-:W-:-:S04]  /*0b80*/  IMAD.WIDE R18, R11, 0x4, R24 ;  /* 0x000000040b127825 */ /* 0x000fc800078e0218 */
[C---:B------:R-:W-:Y:S01]  /*0b90*/  IMAD.WIDE.U32 R20, R10.reuse, 0x4, R12 ;  /* 0x000000040a147825 */ /* 0x040fe200078e000c */
[----:B------:R-:W-:-:S04]  /*0ba0*/  IADD3 R10, PT, PT, R10, R11, RZ ;  /* 0x0000000b0a0a7210 */ /* 0x000fc80007ffe0ff */
[----:B--2---:R1:W-:Y:S04]  /*0bb0*/  STG.E desc[UR10][R20.64], R28 ;  /* 0x0000001c14007986 */ /* 0x0043e8000c10190a */
[----:B------:R-:W2:Y:S01]  /*0bc0*/  LDG.E R25, desc[UR10][R18.64] ;  /* 0x0000000a12197981 */ /* 0x000ea2000c1e1900 */
[----:B------:R-:W-:-:S04]  /*0bd0*/  IMAD.WIDE.U32 R16, R10, 0x4, R12 ;  /* 0x000000040a107825 */ /* 0x000fc800078e000c */
[----:B------:R-:W-:Y:S01]  /*0be0*/  IMAD.WIDE R14, R11, 0x4, R18 ;  /* 0x000000040b0e7825 */ /* 0x000fe200078e0212 */
[----:B------:R-:W-:Y:S01]  /*0bf0*/  IADD3 R11, PT, PT, R10, R11, RZ ;  /* 0x0000000b0a0b7210 */ /* 0x000fe20007ffe0ff */
[----:B--2---:R1:W-:Y:S04]  /*0c00*/  STG.E desc[UR10][R16.64], R25 ;  /* 0x0000001910007986 */ /* 0x0043e8000c10190a */
[----:B------:R-:W2:Y:S01]  /*0c10*/  LDG.E R15, desc[UR10][R14.64] ;  /* 0x0000000a0e0f7981 */ /* 0x000ea2000c1e1900 */
[----:B------:R-:W-:Y:S01]  /*0c20*/  IMAD.WIDE.U32 R12, R11, 0x4, R12 ;  /* 0x000000040b0c7825 */ /* 0x000fe200078e000c */
[----:B------:R-:W-:Y:S02]  /*0c30*/  IADD3 R29, PT, PT, R29, 0x4, RZ ;  /* 0x000000041d1d7810 */ /* 0x000fe40007ffe0ff */
[----:B------:R-:W-:-:S02]  /*0c40*/  IADD3 R22, PT, PT, R22, 0x4, RZ ;  /* 0x0000000416167810 */ /* 0x000fc40007ffe0ff */
[----:B--2---:R1:W-:Y:S05]  /*0c50*/  STG.E desc[UR10][R12.64], R15 ;  /* 0x0000000f0c007986 */ /* 0x0043ea000c10190a */
.L_x_4:
[----:B------:R-:W3:Y:S08]  /*0c60*/  LDC R10, c[0x0][0x398] ;  /* 0x0000e600ff0a7b82 */ /* 0x000ef00000000800 */
[----:B-1----:R-:W1:Y:S08]  /*0c70*/  LDC.64 R14, c[0x0][0x3a8] ;  /* 0x0000ea00ff0e7b82 */ /* 0x002e700000000a00 */
[----:B0-----:R-:W0:Y:S01]  /*0c80*/  LDC.64 R12, c[0x0][0x390] ;  /* 0x0000e400ff0c7b82 */ /* 0x001e220000000a00 */
[----:B---3--:R-:W-:-:S13]  /*0c90*/  LOP3.LUT P0, RZ, R10, 0x1, RZ, 0xc0, !PT ;  /* 0x000000010aff7812 */ /* 0x008fda000780c0ff */
[----:B-1----:R-:W-:-:S04]  /*0ca0*/  @P0 IMAD R10, R9, R14, R22 ;  /* 0x0000000e090a0224 */ /* 0x002fc800078e0216 */
[----:B------:R-:W-:Y:S02]  /*0cb0*/  @P0 IMAD R19, R10, R15, R6 ;  /* 0x0000000f0a130224 */ /* 0x000fe400078e0206 */
[----:B------:R-:W1:Y:S02]  /*0cc0*/  LDC.64 R10, c[0x0][0x388] ;  /* 0x0000e200ff0a7b82 */ /* 0x000e640000000a00 */
[----:B0-----:R-:W-:-:S05]  /*0cd0*/  @P0 IMAD.WIDE R18, R19, 0x4, R12 ;  /* 0x0000000413120825 */ /* 0x001fca00078e020c */
[----:B--2---:R-:W2:Y:S01]  /*0ce0*/  @P0 LDG.E R23, desc[UR10][R18.64] ;  /* 0x0000000a12170981 */ /* 0x004ea2000c1e1900 */
[----:B------:R-:W-:Y:S01]  /*0cf0*/  @P0 IADD3 R16, PT, PT, R8, R29, RZ ;  /* 0x0000001d08100210 */ /* 0x000fe20007ffe0ff */
[----:B------:R-:W-:-:S04]  /*0d00*/  @P0 IMAD.WIDE R20, R15, 0x4, R18 ;  /* 0x000000040f140825 */ /* 0x000fc800078e0212 */
[----:B------:R-:W-:-:S04]  /*0d10*/  @P0 IMAD R24, R16, R15, R2 ;  /* 0x0000000f10180224 */ /* 0x000fc800078e0202 */
[----:B-1----:R-:W-:-:S05]  /*0d20*/  @P0 IMAD.WIDE.U32 R16, R24, 0x4, R10 ;  /* 0x0000000418100825 */ /* 0x002fca00078e000a */
[----:B--2---:R0:W-:Y:S04]  /*0d30*/  @P0 STG.E desc[UR10][R16.64], R23 ;  /* 0x0000001710000986 */ /* 0x0041e8000c10190a */
[----:B------:R-:W2:Y:S01]  /*0d40*/  @P0 LDG.E R21, desc[UR10][R20.64] ;  /* 0x0000000a14150981 */ /* 0x000ea2000c1e1900 */
[----:B------:R-:W-:Y:S01]  /*0d50*/  @P0 VIADD R22, R22, 0x2 ;  /* 0x0000000216160836 */ /* 0x000fe20000000000 */
[----:B------:R-:W-:-:S03]  /*0d60*/  @P0 IADD3 R27, PT, PT, R24, R15, RZ ;  /* 0x0000000f181b0210 */ /* 0x000fc60007ffe0ff */
[----:B------:R-:W-:Y:S02]  /*0d70*/  IMAD R14, R9, R14, R22 ;  /* 0x0000000e090e7224 */ /* 0x000fe400078e0216 */
[----:B------:R-:W-:-:S04]  /*0d80*/  @P0 IMAD.WIDE.U32 R18, R27, 0x4, R10 ;  /* 0x000000041b120825 */ /* 0x000fc800078e000a */
[----:B------:R-:W-:-:S04]  /*0d90*/  IMAD R25, R14, R15, R6 ;  /* 0x0000000f0e197224 */ /* 0x000fc800078e0206 */
[----:B------:R-:W-:Y:S01]  /*0da0*/  IMAD.WIDE R12, R25, 0x4, R12 ;  /* 0x00000004190c7825 */ /* 0x000fe200078e020c */
[----:B------:R-:W-:Y:S01]  /*0db0*/  @P0 IADD3 R29, PT, PT, R29, 0x2, RZ ;  /* 0x000000021d1d0810 */ /* 0x000fe20007ffe0ff */
[----:B--2---:R0:W-:Y:S04]  /*0dc0*/  @P0 STG.E desc[UR10][R18.64], R21 ;  /* 0x0000001512000986 */ /* 0x0041e8000c10190a */
[----:B------:R-:W2:Y:S01]  /*0dd0*/  LDG.E R13, desc[UR10][R12.64] ;  /* 0x0000000a0c0d7981 */ /* 0x000ea2000c1e1900 */
[----:B------:R-:W-:Y:S01]  /*0de0*/  IADD3 R8, PT, PT, R8, R29, RZ ;  /* 0x0000001d08087210 */ /* 0x000fe20007ffe0ff */
[----:B------:R-:W-:Y:S01]  /*0df0*/  UIADD3 UR6, UPT, UPT, UR6, 0x1, URZ ;  /* 0x0000000106067890 */ /* 0x000fe2000fffe0ff */
[C---:B------:R-:W-:Y:S02]  /*0e00*/  ISETP.NE.AND P0, PT, R9.reuse, UR4, PT ;  /* 0x0000000409007c0c */ /* 0x040fe4000bf05270 */
[----:B------:R-:W-:Y:S01]  /*0e10*/  IADD3 R9, PT, PT, R9, 0x1, RZ ;  /* 0x0000000109097810 */ /* 0x000fe20007ffe0ff */
[----:B------:R-:W-:-:S04]  /*0e20*/  IMAD R15, R8, R15, R2 ;  /* 0x0000000f080f7224 */ /* 0x000fc800078e0202 */
[----:B------:R-:W-:-:S05]  /*0e30*/  IMAD.WIDE.U32 R10, R15, 0x4, R10 ;  /* 0x000000040f0a7825 */ /* 0x000fca00078e000a */
[----:B--2---:R0:W-:Y:S01]  /*0e40*/  STG.E desc[UR10][R10.64], R13 ;  /* 0x0000000d0a007986 */ /* 0x0041e2000c10190a */
[----:B------:R-:W-:Y:S05]  /*0e50*/  @P0 BRA `(.L_x_5) ;  /* 0xfffffff400c80947 */ /* 0x000fea000383ffff */
.L_x_1:
[----:B--2---:R-:W-:Y:S05]  /*0e60*/  BSYNC.RECONVERGENT B0 ;  /* 0x0000000000007941 */ /* 0x004fea0003800200 */
.L_x_0:
[----:B------:R-:W1:Y:S01]  /*0e70*/  LDCU UR6, c[0x0][0x380] ;  /* 0x00007000ff0677ac */ /* 0x000e620008000800 */
[----:B------:R-:W-:-:S04]  /*0e80*/  IADD3 R0, PT, PT, R3, R0, RZ ;  /* 0x0000000003007210 */ /* 0x000fc80007ffe0ff */
[----:B-1----:R-:W-:-:S13]  /*0e90*/  ISETP.GE.U32.AND P0, PT, R0, UR6, PT ;  /* 0x0000000600007c0c */ /* 0x002fda000bf06070 */
[----:B------:R-:W-:Y:S05]  /*0ea0*/  @!P0 BRA `(.L_x_6) ;  /* 0xfffffff000a48947 */ /* 0x000fea000383ffff */
[----:B------:R-:W-:Y:S05]  /*0eb0*/  EXIT ;  /* 0x000000000000794d */ /* 0x000fea0003800000 */
.L_x_7:
[----:B------:R-:W-:-:S00]  /*0ec0*/  BRA `(.L_x_7) ;  /* 0xfffffffc00fc7947 */ /* 0x000fc0000383ffff */
[----:B------:R-:W-:-:S00]  /*0ed0*/  NOP ;  /* 0x0000000000007918 */ /* 0x000fc00000000000 */
        /* <DEDUP_REMOVED lines=10> */
.L_x_18:


//--------------------- .text._Z14im2colOnDevicejPfS_iiiiii --------------------------
	.section	.text._Z14im2colOnDevicejPfS_iiiiii,"ax",@progbits
	.align	128
        .global         _Z14im2colOnDevicejPfS_iiiiii
        .type           _Z14im2colOnDevicejPfS_iiiiii,@function
        .size           _Z14im2colOnDevicejPfS_iiiiii,(.L_x_19 - _Z14im2colOnDevicejPfS_iiiiii)
        .other          _Z14im2colOnDevicejPfS_iiiiii,@"STO_CUDA_ENTRY STV_DEFAULT"
_Z14im2colOnDevicejPfS_iiiiii:
.text._Z14im2colOnDevicejPfS_iiiiii:
        /* <DEDUP_REMOVED lines=20> */
.L_x_14:
        /* <DEDUP_REMOVED lines=68> */
.L_x_13:
[----:B0-----:R-:W0:Y:S01]  /*0580*/  LDC R8, c[0x0][0x398] ;  /* 0x0000e600ff087b82 */ /* 0x001e220000000800 */
[----:B------:R-:W-:Y:S01]  /*0590*/  VIADD R13, R5, UR6 ;  /* 0x00000006050d7c36 */ /* 0x000fe20008000000 */
[----:B------:R-:W-:Y:S02]  /*05a0*/  MOV R28, UR8 ;  /* 0x00000008001c7c02 */ /* 0x000fe40008000f00 */
[----:B------:R-:W-:Y:S02]  /*05b0*/  MOV R20, RZ ;  /* 0x000000ff00147202 */ /* 0x000fe40000000f00 */
[----:B0-----:R-:W-:-:S13]  /*05c0*/  ISETP.GE.U32.AND P0, PT, R8, 0x4, PT ;  /* 0x000000040800780c */ /* 0x001fda0003f06070 */
[----:B------:R-:W-:Y:S05]  /*05d0*/  @!P0 BRA `(.L_x_10) ;  /* 0x0000000400188947 */ /* 0x000fea0003800000 */
[----:B------:R-:W0:Y:S01]  /*05e0*/  LDC R11, c[0x0][0x3ac] ;  /* 0x0000eb00ff0b7b82 */ /* 0x000e220000000800 */
[----:B------:R-:W-:Y:S01]  /*05f0*/  LEA R18, R13, R4, 0x2 ;  /* 0x000000040d127211 */ /* 0x000fe200078e10ff */
[----:B------:R-:W-:Y:S01]  /*0600*/  ULOP3.LUT UR7, UR4, 0xfffffff8, URZ, 0xc0, !UPT ;  /* 0xfffffff804077892 */ /* 0x000fe2000f8ec0ff */
[----:B------:R-:W-:Y:S01]  /*0610*/  IMAD R22, R9, UR5, R6 ;  /* 0x0000000509167c24 */ /* 0x000fe2000f8e0206 */
[----:B------:R-:W-:Y:S02]  /*0620*/  MOV R28, UR8 ;  /* 0x00000008001c7c02 */ /* 0x000fe40008000f00 */
[C---:B------:R-:W-:Y:S01]  /*0630*/  IADD3 R23, PT, PT, R18.reuse, 0x3, RZ ;  /* 0x0000000312177810 */ /* 0x040fe20007ffe0ff */
[C---:B------:R-:W-:Y:S01]  /*0640*/  VIADD R19, R18.reuse, 0x2 ;  /* 0x0000000212137836 */ /* 0x040fe20000000000 */
[C---:B------:R-:W-:Y:S01]  /*0650*/  IADD3 R24, PT, PT, R18.reuse, 0x4, RZ ;  /* 0x0000000412187810 */ /* 0x040fe20007ffe0ff */
[C---:B------:R-:W-:Y:S01]  /*0660*/  VIADD R27, R18.reuse, 0x7 ;  /* 0x00000007121b7836 */ /* 0x040fe20000000000 */
[C---:B------:R-:W-:Y:S01]  /*0670*/  IADD3 R25, PT, PT, R18.reuse, 0x5, RZ ;  /* 0x0000000512197810 */ /* 0x040fe20007ffe0ff */
[----:B------:R-:W-:Y:S01]  /*0680*/  UIADD3 UR7, UPT, UPT, -UR7, URZ, URZ ;  /* 0x000000ff07077290 */ /* 0x000fe2000fffe1ff */
[C---:B------:R-:W-:Y:S01]  /*0690*/  IADD3 R26, PT, PT, R18.reuse, 0x6, RZ ;  /* 0x00000006121a7810 */ /* 0x040fe20007ffe0ff */
[----:B0-----:R-:W-:-:S02]  /*06a0*/  IMAD R13, R18, R11, R11 ;  /* 0x0000000b120d7224 */ /* 0x001fc400078e020b */
[-CC-:B------:R-:W-:Y:S02]  /*06b0*/  IMAD R18, R18, R11.reuse, R2.reuse ;  /* 0x0000000b12127224 */ /* 0x180fe400078e0202 */
[--C-:B------:R-:W-:Y:S01]  /*06c0*/  IMAD R19, R19, R11, R2.reuse ;  /* 0x0000000b13137224 */ /* 0x100fe200078e0202 */
[----:B------:R-:W-:Y:S01]  /*06d0*/  IADD3 R10, PT, PT, R2, R13, RZ ;  /* 0x0000000d020a7210 */ /* 0x000fe20007ffe0ff */
[-CC-:B------:R-:W-:Y:S02]  /*06e0*/  IMAD R23, R23, R11.reuse, R2.reuse ;  /* 0x0000000b17177224 */ /* 0x180fe400078e0202 */
[-CC-:B------:R-:W-:Y:S02]  /*06f0*/  IMAD R24, R24, R11.reuse, R2.reuse ;  /* 0x0000000b18187224 */ /* 0x180fe400078e0202 */
[-CC-:B------:R-:W-:Y:S02]  /*0700*/  IMAD R25, R25, R11.reuse, R2.reuse ;  /* 0x0000000b19197224 */ /* 0x180fe400078e0202 */
[----:B------:R-:W-:-:S02]  /*0710*/  IMAD R26, R26, R11, R2 ;  /* 0x0000000b1a1a7224 */ /* 0x000fc400078e0202 */
[----:B------:R-:W-:-:S07]  /*0720*/  IMAD R27, R27, R11, R2 ;  /* 0x0000000b1b1b7224 */ /* 0x000fce00078e0202 */
.L_x_11:
[----:B0-----:R-:W0:Y:S08]  /*0730*/  LDC.64 R12, c[0x0][0x390] ;  /* 0x0000e400ff0c7b82 */ /* 0x001e300000000a00 */
[----:B------:R-:W1:Y:S01]  /*0740*/  LDC.64 R20, c[0x0][0x388] ;  /* 0x0000e200ff147b82 */ /* 0x000e620000000a00 */
[----:B0-----:R-:W-:-:S05]  /*0750*/  IMAD.WIDE.U32 R16, R18, 0x4, R12 ;  /* 0x0000000412107825 */ /* 0x001fca00078e000c */
[----:B--2---:R0:W2:Y:S01]  /*0760*/  LDG.E R29, desc[UR10][R16.64] ;  /* 0x0000000a101d7981 */ /* 0x0040a2000c1e1900 */
[----:B-1----:R-:W-:-:S04]  /*0770*/  IMAD.WIDE R20, R22, 0x4, R20 ;  /* 0x0000000416147825 */ /* 0x002fc800078e0214 */
[----:B0-----:R-:W-:Y:S01]  /*0780*/  IMAD.WIDE.U32 R16, R10, 0x4, R12 ;  /* 0x000000040a107825 */ /* 0x001fe200078e000c */
[----:B--2---:R0:W-:Y:S04]  /*0790*/  STG.E desc[UR10][R20.64], R29 ;  /* 0x0000001d14007986 */ /* 0x0041e8000c10190a */
[----:B0-----:R-:W2:Y:S01]  /*07a0*/  LDG.E R29, desc[UR10][R16.64] ;  /* 0x0000000a101d7981 */ /* 0x001ea2000c1e1900 */
[----:B------:R-:W-:-:S04]  /*07b0*/  IMAD.WIDE R14, R11, 0x4, R20 ;  /* 0x000000040b0e7825 */ /* 0x000fc800078e0214 */
[----:B------:R-:W-:Y:S01]  /*07c0*/  IMAD.WIDE.U32 R20, R19, 0x4, R12 ;  /* 0x0000000413147825 */ /* 0x000fe200078e000c */
[----:B--2---:R0:W-:Y:S04]  /*07d0*/  STG.E desc[UR10][R14.64], R29 ;  /* 0x0000001d0e007986 */ /* 0x0041e8000c10190a */
[----:B0-----:R-:W2:Y:S01]  /*07e0*/  LDG.E R29, desc[UR10][R20.64] ;  /* 0x0000000a141d7981 */ /* 0x001ea2000c1e1900 */
[----:B------:R-:W-:-:S04]  /*07f0*/  IMAD.WIDE R14, R11, 0x4, R14 ;  /* 0x000000040b0e7825 */ /* 0x000fc800078e020e */
[----:B------:R-:W-:Y:S01]  /*0800*/  IMAD.WIDE.U32 R16, R23, 0x4, R12 ;  /* 0x0000000417107825 */ /* 0x000fe200078e000c */
[----:B--2---:R-:W-:Y:S05]  /*0810*/  STG.E desc[UR10][R14.64], R29 ;  /* 0x0000001d0e007986 */ /* 0x004fea000c10190a */
[----:B------:R-:W2:Y:S01]  /*0820*/  LDG.E R17, desc[UR10][R16.64] ;  /* 0x0000000a10117981 */ /* 0x000ea2000c1e1900 */
[----:B------:R-:W-:-:S05]  /*0830*/  IMAD.WIDE R20, R11, 0x4, R14 ;  /* 0x000000040b147825 */ /* 0x000fca00078e020e */
[----:B--2---:R0:W-:Y:S02]  /*0840*/  STG.E desc[UR10][R20.64], R17 ;  /* 0x0000001114007986 */ /* 0x0041e4000c10190a */
[----:B0-----:R-:W-:-:S06]  /*0850*/  IMAD.WIDE.U32 R16, R24, 0x4, R12 ;  /* 0x0000000418107825 */ /* 0x001fcc00078e000c */
[----:B------:R-:W2:Y:S01]  /*0860*/  LDG.E R16, desc[UR10][R16.64] ;  /* 0x0000000a10107981 */ /* 0x000ea2000c1e1900 */
[----:B------:R-:W-:-:S04]  /*0870*/  IMAD.WIDE R14, R11, 0x4, R20 ;  /* 0x000000040b0e7825 */ /* 0x000fc800078e0214 */
[----:B------:R-:W-:Y:S01]  /*0880*/  IMAD.WIDE.U32 R20, R25, 0x4, R12 ;  /* 0x0000000419147825 */ /* 0x000fe200078e000c */
[----:B--2---:R0:W-:Y:S04]  /*0890*/  STG.E desc[UR10][R14.64], R16 ;  /* 0x000000100e007986 */ /* 0x0041e8000c10190a */
[----:B------:R-:W2:Y:S01]  /*08a0*/  LDG.E R29, desc[UR10][R20.64] ;  /* 0x0000000a141d7981 */ /* 0x000ea2000c1e1900 */
[----:B0-----:R-:W-:-:S04]  /*08b0*/  IMAD.WIDE R14, R11, 0x4, R14 ;  /* 0x000000040b0e7825 */ /* 0x001fc800078e020e */
[----:B------:R-:W-:Y:S01]  /*08c0*/  IMAD.WIDE.U32 R16, R26, 0x4, R12 ;  /* 0x000000041a107825 */ /* 0x000fe200078e000c */
[----:B--2---:R0:W-:Y:S04]  /*08d0*/  STG.E desc[UR10][R14.64], R29 ;  /* 0x0000001d0e007986 */ /* 0x0041e8000c10190a */
[----:B0-----:R-:W2:Y:S01]  /*08e0*/  LDG.E R29, desc[UR10][R16.64] ;  /* 0x0000000a101d7981 */ /* 0x001ea2000c1e1900 */
[----:B------:R-:W-:-:S04]  /*08f0*/  IMAD.WIDE R20, R11, 0x4, R14 ;  /* 0x000000040b147825 */ /* 0x000fc800078e020e */
[----:B------:R-:W-:Y:S01]  /*0900*/  IMAD.WIDE.U32 R12, R27, 0x4, R12 ;  /* 0x000000041b0c7825 */ /* 0x000fe200078e000c */
[----:B--2---:R0:W-:Y:S04]  /*0910*/  STG.E desc[UR10][R20.64], R29 ;  /* 0x0000001d14007986 */ /* 0x0041e8000c10190a */
[----:B------:R1:W2:Y:S01]  /*0920*/  LDG.E R17, desc[UR10][R12.64] ;  /* 0x0000000a0c117981 */ /* 0x0002a2000c1e1900 */
[----:B------:R-:W-:Y:S01]  /*0930*/  UIADD3 UR7, UPT, UPT, UR7, 0x8, URZ ;  /* 0x0000000807077890 */ /* 0x000fe2000fffe0ff */
[----:B------:R-:W-:Y:S01]  /*0940*/  IADD3 R28, PT, PT, R28, 0x8, RZ ;  /* 0x000000081c1c7810 */ /* 0x000fe20007ffe0ff */
[C---:B------:R-:W-:Y:S01]  /*0950*/  IMAD R23, R11.reuse, 0x8, R23 ;  /* 0x000000080b177824 */ /* 0x040fe200078e0217 */
[C---:B------:R-:W-:Y:S01]  /*0960*/  LEA R10, R11.reuse, R10, 0x3 ;  /* 0x0000000a0b0a7211 */ /* 0x040fe200078e18ff */
[----:B------:R-:W-:Y:S01]  /*0970*/  UISETP.NE.AND UP0, UPT, UR7, URZ, UPT ;  /* 0x000000ff0700728c */ /* 0x000fe2000bf05270 */
[C---:B------:R-:W-:Y:S01]  /*0980*/  LEA R19, R11.reuse, R19, 0x3 ;  /* 0x000000130b137211 */ /* 0x040fe200078e18ff */
[C---:B------:R-:W-:Y:S01]  /*0990*/  IMAD R18, R11.reuse, 0x8, R18 ;  /* 0x000000080b127824 */ /* 0x040fe200078e0212 */
[C---:B------:R-:W-:Y:S01]  /*09a0*/  LEA R24, R11.reuse, R24, 0x3 ;  /* 0x000000180b187211 */ /* 0x040fe200078e18ff */
[C---:B-1----:R-:W-:Y:S01]  /*09b0*/  IMAD.WIDE R12, R11.reuse, 0x4, R20 ;  /* 0x000000040b0c7825 */ /* 0x042fe200078e0214 */
[----:B------:R-:W-:-:S02]  /*09c0*/  LEA R25, R11, R25, 0x3 ;  /* 0x000000190b197211 */ /* 0x000fc400078e18ff */
[C---:B------:R-:W-:Y:S02]  /*09d0*/  LEA R26, R11.reuse, R26, 0x3 ;  /* 0x0000001a0b1a7211 */ /* 0x040fe400078e18ff */
[C---:B------:R-:W-:Y:S02]  /*09e0*/  LEA R27, R11.reuse, R27, 0x3 ;  /* 0x0000001b0b1b7211 */ /* 0x040fe400078e18ff */
[----:B------:R-:W-:Y:S01]  /*09f0*/  LEA R22, R11, R22, 0x3 ;  /* 0x000000160b167211 */ /* 0x000fe200078e18ff */
[----:B--2---:R0:W-:Y:S01]  /*0a00*/  STG.E desc[UR10][R12.64], R17 ;  /* 0x000000110c007986 */ /* 0x0041e2000c10190a */
[----:B------:R-:W-:Y:S05]  /*0a10*/  BRA.U UP0, `(.L_x_11) ;  /* 0xfffffffd00447547 */ /* 0x000fea000b83ffff */
[----:B------:R-:W-:-:S06]  /*0a20*/  ULOP3.LUT UR7, UR4, 0xfffffff8, URZ, 0xc0, !UPT ;  /* 0xfffffff804077892 */ /* 0x000fcc000f8ec0ff */
[----:B0-----:R-:W-:-:S07]  /*0a30*/  MOV R20, UR7 ;  /* 0x0000000700147c02 */ /* 0x001fce0008000f00 */
.L_x_10:
[----:B------:R-:W-:Y:S01]  /*0a40*/  ULOP3.LUT UR7, UR4, 0x6, URZ, 0xc0, !UPT ;  /* 0x0000000604077892 */ /* 0x000fe2000f8ec0ff */
[----:B------:R-:W-:-:S03]  /*0a50*/  IADD3 R10, PT, PT, R5, UR6, RZ ;  /* 0x00000006050a7c10 */ /* 0x000fc6000fffe0ff */
[----:B------:R-:W-:Y:S01]  /*0a60*/  UISETP.GE.U32.AND UP0, UPT, UR7, 0x3, UPT ;  /* 0x000000030700788c */ /* 0x000fe2000bf06070 */
[----:B------:R-:W-:-:S08]  /*0a70*/  LEA R21, R10, R7, 0x2 ;  /* 0x000000070a157211 */ /* 0x000fd000078e10ff */
[----:B------:R-:W-:Y:S05]  /*0a80*/  BRA.U !UP0, `(.L_x_12) ;  /* 0x0000000108707547 */ /* 0x000fea000b800000 */
[----:B------:R-:W0:Y:S01]  /*0a90*/  LDC.64 R10, c[0x0][0x3a8] ;  /* 0x0000ea00ff0a7b82 */ /* 0x000e220000000a00 */
[----:B------:R-:W-:-:S07]  /*0aa0*/  IADD3 R14, PT, PT, R21, R28, RZ ;  /* 0x0000001c150e7210 */ /* 0x000fce0007ffe0ff */
[----:B------:R-:W1:Y:S08]  /*0ab0*/  LDC.64 R12, c[0x0][0x390] ;  /* 0x0000e400ff0c7b82 */ /* 0x000e700000000a00 */
[----:B------:R-:W3:Y:S01]  /*0ac0*/  LDC.64 R22, c[0x0][0x388] ;  /* 0x0000e200ff167b82 */ /* 0x000ee20000000a00 */
[----:B0-----:R-:W-:-:S04]  /*0ad0*/  IMAD R16, R14, R11, R2 ;  /* 0x0000000b0e107224 */ /* 0x001fc800078e0202 */
[----:B-1----:R-:W-:-:S05]  /*0ae0*/  IMAD.WIDE.U32 R14, R16, 0x4, R12 ;  /* 0x00000004100e7825 */ /* 0x002fca00078e000c */
[----:B--2---:R-:W2:Y:S01]  /*0af0*/  LDG.E R27, desc[UR10][R14.64] ;  /* 0x0000000a0e1b7981 */ /* 0x004ea2000c1e1900 */
[----:B------:R-:W-:Y:S02]  /*0b00*/  IMAD R10, R9, R10, R20 ;  /* 0x0000000a090a7224 */ /* 0x000fe400078e0214 */
[----:B------:R-:W-:Y:S02]  /*0b10*/  IMAD.IADD R16, R16, 0x1, R11 ;  /* 0x0000000110107824 */ /* 0x000fe400078e020b */
[----:B------:R-:W-:Y:S02]  /*0b20*/  IMAD R17, R10, R11, R6 ;  /* 0x0000000b0a117224 */ /* 0x000fe400078e0206 */
[----:B------:R-:W-:-:S04]  /*0b30*/  IMAD.WIDE.U32 R18, R16, 0x4, R12 ;  /* 0x0000000410127825 */ /* 0x000fc800078e000c */
[----:B---3--:R-:W-:-:S05]  /*0b40*/  IMAD.WIDE R22, R17, 0x4, R22 ;  /* 0x0000000411167825 */ /* 0x008fca00078e0216 */
[----:B--2---:R0:W-:Y:S04]  /*0b50*/  STG.E desc[UR10][R22.64], R27 ;  /* 0x0000001b16007986 */ /* 0x0041e8000c10190a */
[----:B------:R-:W2:Y:S01]  /*0b60*/  LDG.E R19, desc[UR10][R18.64] ;  /* 0x0000000a12137981 */ /* 0x000ea2000c1e1900 */
[----:B------:R-:W-:Y:S01]  /*0b70*/  IADD3 R10, PT, PT, R16, R11, RZ ;  /* 0x0000000b100a7210 */ /* 0x000fe20007ffe0ff */
[----:B------:R-:W-:-:S04]  /*0b80*/  IMAD.WIDE R16, R11, 0x4, R22 ;  /* 0x000000040b107825 */ /* 0x000fc800078e0216 */
[C---:B------:R-:W-:Y:S01]  /*0b90*/  IMAD.WIDE.U32 R14, R10.reuse, 0x4, R12 ;  /* 0x000000040a0e7825 */ /* 0x040fe200078e000c */
[----:B------:R-:W-:Y:S01]  /*0ba0*/  IADD3 R29, PT, PT, R10, R11, RZ ;  /* 0x0000000b0a1d7210 */ /* 0x000fe20007ffe0ff */
[----:B--2---:R0:W-:Y:S04]  /*0bb0*/  STG.E desc[UR10][R16.64], R19 ;  /* 0x0000001310007986 */ /* 0x0041e8000c10190a */
[----:B------:R-:W2:Y:S01]  /*0bc0*/  LDG.E R15, desc[UR10][R14.64] ;  /* 0x0000000a0e0f7981 */ /* 0x000ea2000c1e1900 */
[----:B------:R-:W-:-:S04]  /*0bd0*/  IMAD.WIDE R24, R11, 0x4, R16 ;  /* 0x000000040b187825 */ /* 0x000fc800078e0210 */
[----:B------:R-:W-:Y:S01]  /*0be0*/  IMAD.WIDE.U32 R12, R29, 0x4, R12 ;  /* 0x000000041d0c7825 */ /* 0x000fe200078e000c */
[----:B--2---:R0:W-:Y:S05]  /*0bf0*/  STG.E desc[UR10][R24.64], R15 ;  /* 0x0000000f18007986 */ /* 0x0041ea000c10190a */
[----:B------:R-:W2:Y:S01]  /*0c00*/  LDG.E R13, desc[UR10][R12.64] ;  /* 0x0000000a0c0d7981 */ /* 0x000ea2000c1e1900 */
[----:B------:R-:W-:Y:S01]  /*0c10*/  IMAD.WIDE R10, R11, 0x4, R24 ;  /* 0x000000040b0a7825 */ /* 0x000fe200078e0218 */
[----:B------:R-:W-:Y:S02]  /*0c20*/  IADD3 R28, PT, PT, R28, 0x4, RZ ;  /* 0x000000041c1c7810 */ /* 0x000fe40007ffe0ff */
[----:B------:R-:W-:-:S02]  /*0c30*/  IADD3 R20, PT, PT, R20, 0x4, RZ ;  /* 0x0000000414147810 */ /* 0x000fc40007ffe0ff */
[----:B--2---:R0:W-:Y:S05]  /*0c40*/  STG.E desc[UR10][R10.64], R13 ;  /* 0x0000000d0a007986 */ /* 0x0041ea000c10190a */
.L_x_12:
[----:B0-----:R-:W0:Y:S01]  /*0c50*/  LDC.64 R10, c[0x0][0x3a8] ;  /* 0x0000ea00ff0a7b82 */ /* 0x001e220000000a00 */
[----:B------:R-:W-:-:S07]  /*0c60*/  LOP3.LUT P0, RZ, R8, 0x1, RZ, 0xc0, !PT ;  /* 0x0000000108ff7812 */ /* 0x000fce000780c0ff */
[----:B------:R-:W1:Y:S06]  /*0c70*/  LDC.64 R12, c[0x0][0x390] ;  /* 0x0000e400ff0c7b82 */ /* 0x000e6c0000000a00 */
[----:B------:R-:W-:Y:S02]  /*0c80*/  @P0 IADD3 R8, PT, PT, R21, R28, RZ ;  /* 0x0000001c15080210 */ /* 0x000fe40007ffe0ff */
[----:B------:R-:W3:Y:S03]  /*0c90*/  LDC.64 R14, c[0x0][0x388] ;  /* 0x0000e200ff0e7b82 */ /* 0x000ee60000000a00 */
[----:B0-----:R-:W-:-:S04]  /*0ca0*/  @P0 IMAD R8, R8, R11, R2 ;  /* 0x0000000b08080224 */ /* 0x001fc800078e0202 */
[----:B-1----:R-:W-:-:S05]  /*0cb0*/  @P0 IMAD.WIDE.U32 R22, R8, 0x4, R12 ;  /* 0x0000000408160825 */ /* 0x002fca00078e000c */
[----:B--2---:R-:W2:Y:S01]  /*0cc0*/  @P0 LDG.E R25, desc[UR10][R22.64] ;  /* 0x0000000a16190981 */ /* 0x004ea2000c1e1900 */
[----:B------:R-:W-:Y:S02]  /*0cd0*/  @P0 IMAD R16, R9, R10, R20 ;  /* 0x0000000a09100224 */ /* 0x000fe400078e0214 */
[----:B------:R-:W-:Y:S02]  /*0ce0*/  @P0 IMAD.IADD R19, R8, 0x1, R11 ;  /* 0x0000000108130824 */ /* 0x000fe400078e020b */
[----:B------:R-:W-:Y:S02]  /*0cf0*/  @P0 IMAD R17, R16, R11, R6 ;  /* 0x0000000b10110224 */ /* 0x000fe400078e0206 */
[----:B------:R-:W-:-:S04]  /*0d00*/  @P0 IMAD.WIDE.U32 R18, R19, 0x4, R12 ;  /* 0x0000000413120825 */ /* 0x000fc800078e000c */
[----:B---3--:R-:W-:Y:S01]  /*0d10*/  @P0 IMAD.WIDE R16, R17, 0x4, R14 ;  /* 0x0000000411100825 */ /* 0x008fe200078e020e */
[----:B------:R-:W-:-:S04]  /*0d20*/  @P0 IADD3 R28, PT, PT, R28, 0x2, RZ ;  /* 0x000000021c1c0810 */ /* 0x000fc80007ffe0ff */
[----:B--2---:R0:W-:Y:S04]  /*0d30*/  @P0 STG.E desc[UR10][R16.64], R25 ;  /* 0x0000001910000986 */ /* 0x0041e8000c10190a */
[----:B------:R-:W2:Y:S01]  /*0d40*/  @P0 LDG.E R19, desc[UR10][R18.64] ;  /* 0x0000000a12130981 */ /* 0x000ea2000c1e1900 */
[----:B------:R-:W-:Y:S01]  /*0d50*/  IADD3 R21, PT, PT, R21, R28, RZ ;  /* 0x0000001c15157210 */ /* 0x000fe20007ffe0ff */
[----:B------:R-:W-:-:S04]  /*0d60*/  @P0 IMAD.WIDE R22, R11, 0x4, R16 ;  /* 0x000000040b160825 */ /* 0x000fc800078e0210 */
[----:B------:R-:W-:-:S04]  /*0d70*/  IMAD R21, R21, R11, R2 ;  /* 0x0000000b15157224 */ /* 0x000fc800078e0202 */
[----:B------:R-:W-:Y:S01]  /*0d80*/  IMAD.WIDE.U32 R12, R21, 0x4, R12 ;  /* 0x00000004150c7825 */ /* 0x000fe200078e000c */
[----:B------:R-:W-:Y:S01]  /*0d90*/  @P0 IADD3 R20, PT, PT, R20, 0x2, RZ ;  /* 0x0000000214140810 */ /* 0x000fe20007ffe0ff */
[----:B--2---:R0:W-:Y:S04]  /*0da0*/  @P0 STG.E desc[UR10][R22.64], R19 ;  /* 0x0000001316000986 */ /* 0x0041e8000c10190a */
[----:B------:R-:W2:Y:S01]  /*0db0*/  LDG.E R13, desc[UR10][R12.64] ;  /* 0x0000000a0c0d7981 */ /* 0x000ea2000c1e1900 */
[C---:B------:R-:W-:Y:S01]  /*0dc0*/  IMAD R10, R9.reuse, R10, R20 ;  /* 0x0000000a090a7224 */ /* 0x040fe200078e0214 */
[C---:B------:R-:W-:Y:S01]  /*0dd0*/  ISETP.NE.AND P0, PT, R9.reuse, UR4, PT ;  /* 0x0000000409007c0c */ /* 0x040fe2000bf05270 */
[----:B------:R-:W-:Y:S01]  /*0de0*/  UIADD3 UR6, UPT, UPT, UR6, 0x1, URZ ;  /* 0x0000000106067890 */ /* 0x000fe2000fffe0ff */
[----:B------:R-:W-:Y:S01]  /*0df0*/  IADD3 R9, PT, PT, R9, 0x1, RZ ;  /* 0x0000000109097810 */ /* 0x000fe20007ffe0ff */
[----:B------:R-:W-:-:S04]  /*0e00*/  IMAD R11, R10, R11, R6 ;  /* 0x0000000b0a0b7224 */ /* 0x000fc800078e0206 */
[----:B------:R-:W-:-:S05]  /*0e10*/  IMAD.WIDE R14, R11, 0x4, R14 ;  /* 0x000000040b0e7825 */ /* 0x000fca00078e020e */
[----:B--2---:R0:W-:Y:S01]  /*0e20*/  STG.E desc[UR10][R14.64], R13 ;  /* 0x0000000d0e007986 */ /* 0x0041e2000c10190a */
[----:B------:R-:W-:Y:S05]  /*0e30*/  @P0 BRA `(.L_x_13) ;  /* 0xfffffff400d00947 */ /* 0x000fea000383ffff */
.L_x_9:
[----:B--2---:R-:W-:Y:S05]  /*0e40*/  BSYNC.RECONVERGENT B0 ;  /* 0x0000000000007941 */ /* 0x004fea0003800200 */
.L_x_8:
[----:B------:R-:W1:Y:S01]  /*0e50*/  LDCU UR6, c[0x0][0x380] ;  /* 0x00007000ff0677ac */ /* 0x000e620008000800 */
[----:B------:R-:W-:-:S04]  /*0e60*/  IADD3 R0, PT, PT, R3, R0, RZ ;  /* 0x0000000003007210 */ /* 0x000fc80007ffe0ff */
[----:B-1----:R-:W-:-:S13]  /*0e70*/  ISETP.GE.U32.AND P0, PT, R0, UR6, PT ;  /* 0x0000000600007c0c */ /* 0x002fda000bf06070 */
[----:B------:R-:W-:Y:S05]  /*0e80*/  @!P0 BRA `(.L_x_14) ;  /* 0xfffffff000ac8947 */ /* 0x000fea000383ffff */
[----:B------:R-:W-:Y:S05]  /*0e90*/  EXIT ;  /* 0x000000000000794d */ /* 0x000fea0003800000 */
.L_x_15:
        /* <DEDUP_REMOVED lines=14> */
.L_x_19:


//--------------------- .text._Z11matrix_multPfjjS_jjS_ --------------------------
	.section	.text._Z11matrix_multPfjjS_jjS_,"ax",@progbits
	.align	128
        .global         _Z11matrix_multPfjjS_jjS_
        .type           _Z11matrix_multPfjjS_jjS_,@function
        .size           _Z11matrix_multPfjjS_jjS_,(.L_x_20 - _Z11matrix_multPfjjS_jjS_)
        .other          _Z11matrix_multPfjjS_jjS_,@"STO_CUDA_ENTRY STV_DEFAULT"
_Z11matrix_multPfjjS_jjS_:
.text._Z11matrix_multPfjjS_jjS_:
[----:B------:R-:W-:Y:S01]  /*0000*/  LDC R1, c[0x0][0x37c] ;  /* 0x0000df00ff017b82 */ /* 0x000fe20000000800 */
[----:B------:R-:W0:Y:S07]  /*0010*/  S2R R2, SR_TID.Y ;  /* 0x0000000000027919 */ /* 0x000e2e0000002200 */
[----:B------:R-:W1:Y:S01]  /*0020*/  S2UR UR7, SR_CgaCtaId ;  /* 0x00000000000779c3 */ /* 0x000e620000008800 */
[----:B------:R-:W2:Y:S01]  /*0030*/  LDCU UR12, c[0x0][0x398] ;  /* 0x00007300ff0c77ac */ /* 0x000ea20008000800 */
[----:B------:R-:W-:Y:S01]  /*0040*/  HFMA2 R21, -RZ, RZ, 0, 0 ;  /* 0x00000000ff157431 */ /* 0x000fe200000001ff */
[----:B------:R-:W3:Y:S01]  /*0050*/  S2R R5, SR_TID.X ;  /* 0x0000000000057919 */ /* 0x000ee20000002100 */
[----:B------:R-:W4:Y:S04]  /*0060*/  LDCU UR13, c[0x0][0x388] ;  /* 0x00007100ff0d77ac */ /* 0x000f280008000800 */
[----:B------:R-:W5:Y:S01]  /*0070*/  LDC R0, c[0x0][0x360] ;  /* 0x0000d800ff007b82 */ /* 0x000f620000000800 */
[----:B------:R-:W-:Y:S01]  /*0080*/  UMOV UR5, 0x400 ;  /* 0x0000040000057882 */ /* 0x000fe20000000000 */
[----:B------:R-:W0:Y:S01]  /*0090*/  LDCU.64 UR8, c[0x0][0x358] ;  /* 0x00006b00ff0877ac */ /* 0x000e220008000a00 */
[----:B------:R-:W-:-:S05]  /*00a0*/  UIADD3 UR6, UPT, UPT, UR5, 0x1000, URZ ;  /* 0x0000100005067890 */ /* 0x000fca000fffe0ff */
[----:B------:R-:W4:Y:S01]  /*00b0*/  S2UR UR11, SR_CTAID.Y ;  /* 0x00000000000b79c3 */ /* 0x000f220000002600 */
[----:B------:R-:W3:Y:S01]  /*00c0*/  LDCU UR15, c[0x0][0x398] ;  /* 0x00007300ff0f77ac */ /* 0x000ee20008000800 */
[----:B--2---:R-:W-:Y:S01]  /*00d0*/  UIADD3 UR4, UPT, UPT, UR12, -0x1, URZ ;  /* 0xffffffff0c047890 */ /* 0x004fe2000fffe0ff */
[----:B------:R-:W2:Y:S05]  /*00e0*/  LDCU UR14, c[0x0][0x39c] ;  /* 0x00007380ff0e77ac */ /* 0x000eaa0008000800 */
[----:B------:R-:W4:Y:S01]  /*00f0*/  LDC R7, c[0x0][0x364] ;  /* 0x0000d900ff077b82 */ /* 0x000f220000000800 */
[----:B-1----:R-:W-:Y:S02]  /*0100*/  ULEA UR5, UR7, UR5, 0x18 ;  /* 0x0000000507057291 */ /* 0x002fe4000f8ec0ff */
[----:B------:R-:W-:-:S02]  /*0110*/  ULEA UR6, UR7, UR6, 0x18 ;  /* 0x0000000607067291 */ /* 0x000fc4000f8ec0ff */
[----:B------:R-:W-:-:S03]  /*0120*/  USHF.R.U32.HI UR4, URZ, 0x5, UR4 ;  /* 0x00000005ff047899 */ /* 0x000fc60008011604 */
[----:B------:R-:W5:Y:S01]  /*0130*/  S2UR UR10, SR_CTAID.X ;  /* 0x00000000000a79c3 */ /* 0x000f620000002500 */
[----:B0-----:R-:W-:Y:S01]  /*0140*/  LEA R18, R2, UR5, 0x7 ;  /* 0x0000000502127c11 */ /* 0x001fe2000f8e38ff */
[----:B------:R-:W-:-:S03]  /*0150*/  UIADD3 UR4, UPT, UPT, -UR4, URZ, URZ ;  /* 0x000000ff04047290 */ /* 0x000fc6000fffe1ff */
[----:B---3--:R-:W-:-:S03]  /*0160*/  LEA R16, R5, R18, 0x2 ;  /* 0x0000001205107211 */ /* 0x008fc600078e10ff */
[----:B------:R-:W0:Y:S01]  /*0170*/  LDC R3, c[0x0][0x388] ;  /* 0x0000e200ff037b82 */ /* 0x000e220000000800 */
[----:B----4-:R-:W-:Y:S01]  /*0180*/  IMAD R20, R7, UR11, R2 ;  /* 0x0000000b07147c24 */ /* 0x010fe2000f8e0202 */
[----:B------:R-:W-:-:S04]  /*0190*/  LEA R7, R5, UR6, 0x2 ;  /* 0x0000000605077c11 */ /* 0x000fc8000f8e10ff */
[----:B------:R-:W-:Y:S01]  /*01a0*/  LEA R6, R2, R7, 0x7 ;  /* 0x0000000702067211 */ /* 0x000fe200078e38ff */
[----:B-----5:R-:W-:Y:S02]  /*01b0*/  IMAD R17, R0, UR10, R5 ;  /* 0x0000000a00117c24 */ /* 0x020fe4000f8e0205 */
[----:B------:R-:W-:Y:S02]  /*01c0*/  IMAD R0, R5, UR13, R20 ;  /* 0x0000000d05007c24 */ /* 0x000fe4000f8e0214 */
[----:B--2---:R-:W-:-:S07]  /*01d0*/  IMAD R4, R17, UR12, R2 ;  /* 0x0000000c11047c24 */ /* 0x004fce000f8e0202 */
.L_x_16:
[----:B------:R-:W-:Y:S02]  /*01e0*/  ISETP.GE.U32.AND P0, PT, R5, UR15, PT ;  /* 0x0000000f05007c0c */ /* 0x000fe4000bf06070 */
[----:B------:R-:W-:Y:S02]  /*01f0*/  MOV R27, RZ ;  /* 0x000000ff001b7202 */ /* 0x000fe40000000f00 */
[----:B0-----:R-:W-:-:S13]  /*0200*/  ISETP.GE.U32.OR P0, PT, R20, R3, P0 ;  /* 0x000000031400720c */ /* 0x001fda0000706470 */
[----:B------:R-:W0:Y:S02]  /*0210*/  @!P0 LDC.64 R10, c[0x0][0x380] ;  /* 0x0000e000ff0a8b82 */ /* 0x000e240000000a00 */
[----:B0-----:R-:W-:-:S05]  /*0220*/  @!P0 IMAD.WIDE.U32 R10, R0, 0x4, R10 ;  /* 0x00000004000a8825 */ /* 0x001fca00078e000a */
[----:B------:R-:W2:Y:S01]  /*0230*/  @!P0 LDG.E R27, desc[UR8][R10.64] ;  /* 0x000000080a1b8981 */ /* 0x000ea2000c1e1900 */
[----:B------:R-:W-:Y:S02]  /*0240*/  ISETP.GE.U32.AND P0, PT, R2, UR15, PT ;  /* 0x0000000f02007c0c */ /* 0x000fe4000bf06070 */
[----:B------:R-:W-:Y:S02]  /*0250*/  MOV R29, RZ ;  /* 0x000000ff001d7202 */ /* 0x000fe40000000f00 */
[----:B------:R-:W-:-:S13]  /*0260*/  ISETP.GE.U32.OR P0, PT, R17, UR14, P0 ;  /* 0x0000000e11007c0c */ /* 0x000fda0008706470 */
[----:B------:R-:W0:Y:S02]  /*0270*/  @!P0 LDC.64 R8, c[0x0][0x390] ;  /* 0x0000e400ff088b82 */ /* 0x000e240000000a00 */
[----:B0-----:R-:W-:Y:S01]  /*0280*/  @!P0 IMAD.WIDE.U32 R22, R4, 0x4, R8 ;  /* 0x0000000404168825 */ /* 0x001fe200078e0008 */
[----:B--2---:R-:W-:Y:S05]  /*0290*/  STS [R16], R27 ;  /* 0x0000001b10007388 */ /* 0x004fea0000000800 */
[----:B------:R-:W-:Y:S06]  /*02a0*/  BAR.SYNC.DEFER_BLOCKING 0x0 ;  /* 0x0000000000007b1d */ /* 0x000fec0000010000 */
[----:B------:R-:W2:Y:S01]  /*02b0*/  @!P0 LDG.E R29, desc[UR8][R22.64] ;  /* 0x00000008161d8981 */ /* 0x000ea2000c1e1900 */
[----:B------:R-:W-:Y:S01]  /*02c0*/  UIADD3 UR4, UPT, UPT, UR4, 0x1, URZ ;  /* 0x0000000104047890 */ /* 0x000fe2000fffe0ff */
[----:B------:R-:W-:-:S02]  /*02d0*/  IADD3 R2, PT, PT, R2, 0x20, RZ ;  /* 0x0000002002027810 */ /* 0x000fc40007ffe0ff */
[----:B------:R-:W-:Y:S01]  /*02e0*/  IADD3 R5, PT, PT, R5, 0x20, RZ ;  /* 0x0000002005057810 */ /* 0x000fe20007ffe0ff */
[----:B------:R-:W-:Y:S01]  /*02f0*/  UISETP.NE.AND UP0, UPT, UR4, 0x1, UPT ;  /* 0x000000010400788c */ /* 0x000fe2000bf05270 */
[----:B------:R-:W-:Y:S02]  /*0300*/  LEA R0, R3, R0, 0x5 ;  /* 0x0000000003007211 */ /* 0x000fe400078e28ff */
[----:B------:R-:W-:Y:S01]  /*0310*/  IADD3 R4, PT, PT, R4, 0x20, RZ ;  /* 0x0000002004047810 */ /* 0x000fe20007ffe0ff */
[----:B--2---:R-:W-:Y:S01]  /*0320*/  STS [R6], R29 ;  /* 0x0000001d06007388 */ /* 0x004fe20000000800 */
[----:B------:R-:W-:Y:S06]  /*0330*/  BAR.SYNC.DEFER_BLOCKING 0x0 ;  /* 0x0000000000007b1d */ /* 0x000fec0000010000 */
[----:B------:R-:W-:Y:S04]  /*0340*/  LDS R26, [R7] ;  /* 0x00000000071a7984 */ /* 0x000fe80000000800 */
[----:B------:R-:W0:Y:S04]  /*0350*/  LDS.128 R12, [R18] ;  /* 0x00000000120c7984 */ /* 0x000e280000000c00 */
[----:B------:R-:W1:Y:S04]  /*0360*/  LDS R27, [R7+0x80] ;  /* 0x00008000071b7984 */ /* 0x000e680000000800 */
[----:B------:R-:W2:Y:S04]  /*0370*/  LDS R25, [R7+0x100] ;  /* 0x0001000007197984 */ /* 0x000ea80000000800 */
[----:B------:R-:W3:Y:S04]  /*0380*/  LDS R28, [R7+0x180] ;  /* 0x00018000071c7984 */ /* 0x000ee80000000800 */
[----:B------:R-:W-:Y:S04]  /*0390*/  LDS R19, [R7+0x200] ;  /* 0x0002000007137984 */ /* 0x000fe80000000800 */
[----:B------:R-:W4:Y:S04]  /*03a0*/  LDS.128 R8, [R18+0x10] ;  /* 0x0000100012087984 */ /* 0x000f280000000c00 */
[----:B------:R-:W5:Y:S04]  /*03b0*/  LDS R24, [R7+0x280] ;  /* 0x0002800007187984 */ /* 0x000f680000000800 */
[----:B------:R-:W5:Y:S04]  /*03c0*/  LDS R23, [R7+0x300] ;  /* 0x0003000007177984 */ /* 0x000f680000000800 */
[----:B------:R-:W-:Y:S01]  /*03d0*/  LDS R22, [R7+0x480] ;  /* 0x0004800007167984 */ /* 0x000fe20000000800 */
[----:B0-----:R-:W-:-:S03]  /*03e0*/  FFMA R12, R12, R26, R21 ;  /* 0x0000001a0c0c7223 */ /* 0x001fc60000000015 */
[----:B------:R-:W0:Y:S01]  /*03f0*/  LDS R26, [R7+0x380] ;  /* 0x00038000071a7984 */ /* 0x000e220000000800 */
[----:B-1----:R-:W-:-:S03]  /*0400*/  FFMA R12, R27, R13, R12 ;  /* 0x0000000d1b0c7223 */ /* 0x002fc6000000000c */
[----:B------:R-:W-:Y:S01]  /*0410*/  LDS R21, [R7+0x400] ;  /* 0x0004000007157984 */ /* 0x000fe20000000800 */
[----:B--2---:R-:W-:-:S04]  /*0420*/  FFMA R25, R25, R14, R12 ;  /* 0x0000000e19197223 */ /* 0x004fc8000000000c */
[----:B---3--:R-:W-:Y:S02]  /*0430*/  FFMA R25, R28, R15, R25 ;  /* 0x0000000f1c197223 */ /* 0x008fe40000000019 */
[----:B------:R-:W1:Y:S04]  /*0440*/  LDS.128 R12, [R18+0x20] ;  /* 0x00002000120c7984 */ /* 0x000e680000000c00 */
[----:B------:R-:W-:Y:S01]  /*0450*/  LDS R28, [R7+0x580] ;  /* 0x00058000071c7984 */ /* 0x000fe20000000800 */
[----:B----4-:R-:W-:-:S03]  /*0460*/  FFMA R25, R8, R19, R25 ;  /* 0x0000001308197223 */ /* 0x010fc60000000019 */
[----:B------:R-:W2:Y:S01]  /*0470*/  LDS R19, [R7+0x500] ;  /* 0x0005000007137984 */ /* 0x000ea20000000800 */
[----:B-----5:R-:W-:-:S04]  /*0480*/  FFMA R24, R24, R9, R25 ;  /* 0x0000000918187223 */ /* 0x020fc80000000019 */
[----:B------:R-:W-:Y:S02]  /*0490*/  FFMA R23, R23, R10, R24 ;  /* 0x0000000a17177223 */ /* 0x000fe40000000018 */
[----:B------:R-:W-:Y:S02]  /*04a0*/  LDS R24, [R7+0x680] ;  /* 0x0006800007187984 */ /* 0x000fe40000000800 */
[----:B0-----:R-:W-:Y:S02]  /*04b0*/  FFMA R25, R26, R11, R23 ;  /* 0x0000000b1a197223 */ /* 0x001fe40000000017 */
[----:B------:R-:W-:Y:S04]  /*04c0*/  LDS R23, [R7+0x600] ;  /* 0x0006000007177984 */ /* 0x000fe80000000800 */
[----:B------:R-:W0:Y:S04]  /*04d0*/  LDS.128 R8, [R18+0x30] ;  /* 0x0000300012087984 */ /* 0x000e280000000c00 */
[----:B------:R-:W-:Y:S01]  /*04e0*/  LDS R26, [R7+0x780] ;  /* 0x00078000071a7984 */ /* 0x000fe20000000800 */
[----:B-1----:R-:W-:-:S03]  /*04f0*/  FFMA R25, R12, R21, R25 ;  /* 0x000000150c197223 */ /* 0x002fc60000000019 */
[----:B------:R-:W1:Y:S01]  /*0500*/  LDS R21, [R7+0x700] ;  /* 0x0007000007157984 */ /* 0x000e620000000800 */
[----:B------:R-:W-:-:S04]  /*0510*/  FFMA R22, R22, R13, R25 ;  /* 0x0000000d16167223 */ /* 0x000fc80000000019 */
[----:B--2---:R-:W-:Y:S02]  /*0520*/  FFMA R19, R19, R14, R22 ;  /* 0x0000000e13137223 */ /* 0x004fe40000000016 */
[----:B------:R-:W-:Y:S02]  /*0530*/  LDS R22, [R7+0x880] ;  /* 0x0008800007167984 */ /* 0x000fe40000000800 */
[----:B------:R-:W-:Y:S02]  /*0540*/  FFMA R25, R28, R15, R19 ;  /* 0x0000000f1c197223 */ /* 0x000fe40000000013 */
[----:B------:R-:W-:Y:S04]  /*0550*/  LDS R19, [R7+0x800] ;  /* 0x0008000007137984 */ /* 0x000fe80000000800 */
[----:B------:R-:W2:Y:S04]  /*0560*/  LDS.128 R12, [R18+0x40] ;  /* 0x00004000120c7984 */ /* 0x000ea80000000c00 */
[----:B------:R-:W-:Y:S01]  /*0570*/  LDS R28, [R7+0x980] ;  /* 0x00098000071c7984 */ /* 0x000fe20000000800 */
[----:B0-----:R-:W-:-:S03]  /*0580*/  FFMA R25, R8, R23, R25 ;  /* 0x0000001708197223 */ /* 0x001fc60000000019 */
[----:B------:R-:W0:Y:S01]  /*0590*/  LDS R23, [R7+0x900] ;  /* 0x0009000007177984 */ /* 0x000e220000000800 */
[----:B------:R-:W-:-:S04]  /*05a0*/  FFMA R24, R24, R9, R25 ;  /* 0x0000000918187223 */ /* 0x000fc80000000019 */
[----:B-1----:R-:W-:Y:S02]  /*05b0*/  FFMA R21, R21, R10, R24 ;  /* 0x0000000a15157223 */ /* 0x002fe40000000018 */
[----:B------:R-:W-:Y:S02]  /*05c0*/  LDS R24, [R7+0xa80] ;  /* 0x000a800007187984 */ /* 0x000fe40000000800 */
[----:B------:R-:W-:Y:S02]  /*05d0*/  FFMA R25, R26, R11, R21 ;  /* 0x0000000b1a197223 */ /* 0x000fe40000000015 */
[----:B------:R-:W-:Y:S04]  /*05e0*/  LDS R21, [R7+0xa00] ;  /* 0x000a000007157984 */ /* 0x000fe80000000800 */
[----:B------:R-:W1:Y:S04]  /*05f0*/  LDS.128 R8, [R18+0x50] ;  /* 0x0000500012087984 */ /* 0x000e680000000c00 */
[----:B------:R-:W-:Y:S01]  /*0600*/  LDS R26, [R7+0xc80] ;  /* 0x000c8000071a7984 */ /* 0x000fe20000000800 */
[----:B--2---:R-:W-:-:S03]  /*0610*/  FFMA R25, R12, R19, R25 ;  /* 0x000000130c197223 */ /* 0x004fc60000000019 */
[----:B------:R-:W2:Y:S01]  /*0620*/  LDS R19, [R7+0xb00] ;  /* 0x000b000007137984 */ /* 0x000ea20000000800 */
[----:B------:R-:W-:-:S03]  /*0630*/  FFMA R12, R22, R13, R25 ;  /* 0x0000000d160c7223 */ /* 0x000fc60000000019 */
[----:B------:R-:W3:Y:S01]  /*0640*/  LDS R22, [R7+0xb80] ;  /* 0x000b800007167984 */ /* 0x000ee20000000800 */
[----:B0-----:R-:W-:-:S04]  /*0650*/  FFMA R23, R23, R14, R12 ;  /* 0x0000000e17177223 */ /* 0x001fc8000000000c */
[----:B------:R-:W-:Y:S02]  /*0660*/  FFMA R25, R28, R15, R23 ;  /* 0x0000000f1c197223 */ /* 0x000fe40000000017 */
[----:B------:R-:W-:Y:S04]  /*0670*/  LDS R23, [R7+0xc00] ;  /* 0x000c000007177984 */ /* 0x000fe80000000800 */
[----:B------:R-:W0:Y:S01]  /*0680*/  LDS.128 R12, [R18+0x60] ;  /* 0x00006000120c7984 */ /* 0x000e220000000c00 */
[----:B-1----:R-:W-:-:S04]  /*0690*/  FFMA R21, R8, R21, R25 ;  /* 0x0000001508157223 */ /* 0x002fc80000000019 */
[----:B------:R-:W-:Y:S02]  /*06a0*/  FFMA R24, R24, R9, R21 ;  /* 0x0000000918187223 */ /* 0x000fe40000000015 */
[----:B------:R-:W1:Y:S02]  /*06b0*/  LDS R21, [R7+0xd00] ;  /* 0x000d000007157984 */ /* 0x000e640000000800 */
[----:B--2---:R-:W-:Y:S02]  /*06c0*/  FFMA R19, R19, R10, R24 ;  /* 0x0000000a13137223 */ /* 0x004fe40000000018 */
[----:B------:R-:W2:Y:S02]  /*06d0*/  LDS R24, [R7+0xd80] ;  /* 0x000d800007187984 */ /* 0x000ea40000000800 */
[----:B---3--:R-:W-:Y:S02]  /*06e0*/  FFMA R25, R22, R11, R19 ;  /* 0x0000000b16197223 */ /* 0x008fe40000000013 */
[----:B------:R-:W-:Y:S04]  /*06f0*/  LDS R19, [R7+0xe00] ;  /* 0x000e000007137984 */ /* 0x000fe80000000800 */
[----:B------:R-:W3:Y:S04]  /*0700*/  LDS.128 R8, [R18+0x70] ;  /* 0x0000700012087984 */ /* 0x000ee80000000c00 */
[----:B------:R-:W4:Y:S01]  /*0710*/  LDS R22, [R7+0xe80] ;  /* 0x000e800007167984 */ /* 0x000f220000000800 */
[----:B0-----:R-:W-:-:S03]  /*0720*/  FFMA R25, R12, R23, R25 ;  /* 0x000000170c197223 */ /* 0x001fc60000000019 */
[----:B------:R-:W0:Y:S01]  /*0730*/  LDS R23, [R7+0xf00] ;  /* 0x000f000007177984 */ /* 0x000e220000000800 */
[----:B------:R-:W-:-:S03]  /*0740*/  FFMA R26, R26, R13, R25 ;  /* 0x0000000d1a1a7223 */ /* 0x000fc60000000019 */
[----:B------:R-:W5:Y:S01]  /*0750*/  LDS R12, [R7+0xf80] ;  /* 0x000f8000070c7984 */ /* 0x000f620000000800 */
[----:B-1----:R-:W-:-:S04]  /*0760*/  FFMA R21, R21, R14, R26 ;  /* 0x0000000e15157223 */ /* 0x002fc8000000001a */
[----:B--2---:R-:W-:-:S04]  /*0770*/  FFMA R15, R24, R15, R21 ;  /* 0x0000000f180f7223 */ /* 0x004fc80000000015 */
[----:B---3--:R-:W-:-:S04]  /*0780*/  FFMA R15, R8, R19, R15 ;  /* 0x00000013080f7223 */ /* 0x008fc8000000000f */
[----:B----4-:R-:W-:-:S04]  /*0790*/  FFMA R22, R22, R9, R15 ;  /* 0x0000000916167223 */ /* 0x010fc8000000000f */
[----:B0-----:R-:W-:-:S04]  /*07a0*/  FFMA R23, R23, R10, R22 ;  /* 0x0000000a17177223 */ /* 0x001fc80000000016 */
[----:B-----5:R-:W-:Y:S01]  /*07b0*/  FFMA R21, R12, R11, R23 ;  /* 0x0000000b0c157223 */ /* 0x020fe20000000017 */
[----:B------:R-:W-:Y:S06]  /*07c0*/  BAR.SYNC.DEFER_BLOCKING 0x0 ;  /* 0x0000000000007b1d */ /* 0x000fec0000010000 */
[----:B------:R-:W-:Y:S05]  /*07d0*/  BRA.U UP0, `(.L_x_16) ;  /* 0xfffffff900807547 */ /* 0x000fea000b83ffff */
[----:B------:R-:W-:-:S04]  /*07e0*/  ISETP.GE.U32.AND P0, PT, R17, UR14, PT ;  /* 0x0000000e11007c0c */ /* 0x000fc8000bf06070 */
[----:B------:R-:W-:-:S13]  /*07f0*/  ISETP.GE.U32.OR P0, PT, R20, R3, P0 ;  /* 0x000000031400720c */ /* 0x000fda0000706470 */
[----:B------:R-:W-:Y:S05]  /*0800*/  @P0 EXIT ;  /* 0x000000000000094d */ /* 0x000fea0003800000 */
[----:B------:R-:W0:Y:S01]  /*0810*/  LDC.64 R4, c[0x0][0x3a0] ;  /* 0x0000e800ff047b82 */ /* 0x000e220000000a00 */
[----:B------:R-:W-:-:S04]  /*0820*/  IMAD R3, R17, R3, R20 ;  /* 0x0000000311037224 */ /* 0x000fc800078e0214 */
[----:B0-----:R-:W-:-:S05]  /*0830*/  IMAD.WIDE.U32 R2, R3, 0x4, R4 ;  /* 0x0000000403027825 */ /* 0x001fca00078e0004 */
[----:B------:R-:W-:Y:S01]  /*0840*/  STG.E desc[UR8][R2.64], R21 ;  /* 0x0000001502007986 */ /* 0x000fe2000c101908 */
[----:B------:R-:W-:Y:S05]  /*0850*/  EXIT ;  /* 0x000000000000794d */ /* 0x000fea0003800000 */
.L_x_17:
        /* <DEDUP_REMOVED lines=10> */
.L_x_20:


//--------------------- .nv.shared.reserved.0     --------------------------
	.section	.nv.shared.reserved.0,"aw",@nobits
	.weak		__nv_reservedSMEM_offset_0_alias
	.size		__nv_reservedSMEM_offset_0_alias, 0, 64
	.other		__nv_reservedSMEM_offset_0_alias,@"STO_CUDA_RESERVED_SHARED STV_DEFAULT"
__nv_reservedSMEM_offset_0_alias:
	.zero		0
	.zero		64


//--------------------- .nv.shared._Z11matrix_multPfjjS_jjS_ --------------------------
	.section	.nv.shared._Z11matrix_multPfjjS_jjS_,"aw",@nobits
	.sectionflags	@""
	.align	4
.nv.shared._Z11matrix_multPfjjS_jjS_:
	.zero		9216


//--------------------- .nv.constant0._Z14col2imOnDevicejPfS_iiiiii --------------------------
	.section	.nv.constant0._Z14col2imOnDevicejPfS_iiiiii,"a",@progbits
	.sectionflags	@""
	.align	4
.nv.constant0._Z14col2imOnDevicejPfS_iiiiii:
	.zero		944


//--------------------- .nv.constant0._Z14im2colOnDevicejPfS_iiiiii --------------------------
	.section	.nv.constant0._Z14im2colOnDevicejPfS_iiiiii,"a",@progbits
	.sectionflags	@""
	.align	4
.nv.constant0._Z14im2colOnDevicejPfS_iiiiii:
	.zero		944


//--------------------- .nv.constant0._Z11matrix_multPfjjS_jjS_ --------------------------
	.section	.nv.constant0._Z11matrix_multPfjjS_jjS_,"a",@progbits
	.sectionflags	@""
	.align	4
.nv.constant0._Z11matrix_multPfjjS_jjS_:
	.zero		936


//--------------------- SYMBOLS --------------------------

	.type		.nv.reservedSmem.offset0,@object
	.size		.nv.reservedSmem.offset0,0x4
	.type		.nv.reservedSmem.cap,@object
	.size		.nv.reservedSmem.cap,0x4
